//
// Generated by NVIDIA NVVM Compiler
//
// Compiler Build ID: CL-36424714
// Cuda compilation tools, release 13.0, V13.0.88
// Based on NVVM 20.0.0
//

.version 9.0
.target sm_100
.address_size 64

	// .globl	_Z14sigmoid_kernelPKfPfi
// _ZZ19gate_compute_kernelPKfS0_S0_fPfiiiE9warp_sums has been demoted

.visible .entry _Z14sigmoid_kernelPKfPfi(
	.param .u64 .ptr .align 1 _Z14sigmoid_kernelPKfPfi_param_0,
	.param .u64 .ptr .align 1 _Z14sigmoid_kernelPKfPfi_param_1,
	.param .u32 _Z14sigmoid_kernelPKfPfi_param_2
)
{
	.reg .pred 	%p<2>;
	.reg .b32 	%r<8>;
	.reg .b32 	%f<15>;
	.reg .b64 	%rd<8>;

	ld.param.u64 	%rd1, [_Z14sigmoid_kernelPKfPfi_param_0];
	ld.param.u64 	%rd2, [_Z14sigmoid_kernelPKfPfi_param_1];
	ld.param.u32 	%r2, [_Z14sigmoid_kernelPKfPfi_param_2];
	mov.u32 	%r3, %ctaid.x;
	mov.u32 	%r4, %ntid.x;
	mov.u32 	%r5, %tid.x;
	mad.lo.s32 	%r1, %r3, %r4, %r5;
	setp.ge.s32 	%p1, %r1, %r2;
	@%p1 bra 	$L__BB0_2;
	cvta.to.global.u64 	%rd3, %rd1;
	cvta.to.global.u64 	%rd4, %rd2;
	mul.wide.s32 	%rd5, %r1, 4;
	add.s64 	%rd6, %rd3, %rd5;
	ld.global.nc.f32 	%f1, [%rd6];
	fma.rn.f32 	%f2, %f1, 0fBBBB989D, 0f3F000000;
	cvt.sat.f32.f32 	%f3, %f2;
	mov.f32 	%f4, 0f4B400001;
	mov.f32 	%f5, 0f437C0000;
	fma.rm.f32 	%f6, %f3, %f5, %f4;
	add.f32 	%f7, %f6, 0fCB40007F;
	neg.f32 	%f8, %f7;
	fma.rn.f32 	%f9, %f1, 0fBFB8AA3B, %f8;
	fma.rn.f32 	%f10, %f1, 0fB2A57060, %f9;
	mov.b32 	%r6, %f6;
	shl.b32 	%r7, %r6, 23;
	mov.b32 	%f11, %r7;
	ex2.approx.ftz.f32 	%f12, %f10;
	fma.rn.f32 	%f13, %f12, %f11, 0f3F800000;
	rcp.rn.f32 	%f14, %f13;
	add.s64 	%rd7, %rd4, %rd5;
	st.global.f32 	[%rd7], %f14;
$L__BB0_2:
	ret;

}
	// .globl	_Z15softplus_kernelPKfPfi
.visible .entry _Z15softplus_kernelPKfPfi(
	.param .u64 .ptr .align 1 _Z15softplus_kernelPKfPfi_param_0,
	.param .u64 .ptr .align 1 _Z15softplus_kernelPKfPfi_param_1,
	.param .u32 _Z15softplus_kernelPKfPfi_param_2
)
{
	.reg .pred 	%p<6>;
	.reg .b32 	%r<12>;
	.reg .b32 	%f<37>;
	.reg .b64 	%rd<9>;

	ld.param.u64 	%rd1, [_Z15softplus_kernelPKfPfi_param_0];
	ld.param.u64 	%rd2, [_Z15softplus_kernelPKfPfi_param_1];
	ld.param.u32 	%r2, [_Z15softplus_kernelPKfPfi_param_2];
	mov.u32 	%r3, %ctaid.x;
	mov.u32 	%r4, %ntid.x;
	mov.u32 	%r5, %tid.x;
	mad.lo.s32 	%r1, %r3, %r4, %r5;
	setp.ge.s32 	%p1, %r1, %r2;
	@%p1 bra 	$L__BB1_4;
	cvta.to.global.u64 	%rd3, %rd1;
	mul.wide.s32 	%rd4, %r1, 4;
	add.s64 	%rd5, %rd3, %rd4;
	ld.global.nc.f32 	%f36, [%rd5];
	setp.gt.f32 	%p2, %f36, 0f41A00000;
	@%p2 bra 	$L__BB1_3;
	fma.rn.f32 	%f4, %f36, 0f3BBB989D, 0f3F000000;
	cvt.sat.f32.f32 	%f5, %f4;
	mov.f32 	%f6, 0f4B400001;
	mov.f32 	%f7, 0f437C0000;
	fma.rm.f32 	%f8, %f5, %f7, %f6;
	add.f32 	%f9, %f8, 0fCB40007F;
	neg.f32 	%f10, %f9;
	fma.rn.f32 	%f11, %f36, 0f3FB8AA3B, %f10;
	fma.rn.f32 	%f12, %f36, 0f32A57060, %f11;
	mov.b32 	%r6, %f8;
	shl.b32 	%r7, %r6, 23;
	mov.b32 	%f13, %r7;
	ex2.approx.ftz.f32 	%f14, %f12;
	fma.rn.f32 	%f15, %f14, %f13, 0f3F800000;
	setp.lt.f32 	%p3, %f15, 0f00800000;
	mul.f32 	%f16, %f15, 0f4B000000;
	selp.f32 	%f17, %f16, %f15, %p3;
	selp.f32 	%f18, 0fC1B80000, 0f00000000, %p3;
	mov.b32 	%r8, %f17;
	add.s32 	%r9, %r8, -1059760811;
	and.b32  	%r10, %r9, -8388608;
	sub.s32 	%r11, %r8, %r10;
	mov.b32 	%f19, %r11;
	cvt.rn.f32.s32 	%f20, %r10;
	fma.rn.f32 	%f21, %f20, 0f34000000, %f18;
	add.f32 	%f22, %f19, 0fBF800000;
	fma.rn.f32 	%f23, %f22, 0fBE055027, 0f3E1039F6;
	fma.rn.f32 	%f24, %f23, %f22, 0fBDF8CDCC;
	fma.rn.f32 	%f25, %f24, %f22, 0f3E0F2955;
	fma.rn.f32 	%f26, %f25, %f22, 0fBE2AD8B9;
	fma.rn.f32 	%f27, %f26, %f22, 0f3E4CED0B;
	fma.rn.f32 	%f28, %f27, %f22, 0fBE7FFF22;
	fma.rn.f32 	%f29, %f28, %f22, 0f3EAAAA78;
	fma.rn.f32 	%f30, %f29, %f22, 0fBF000000;
	mul.f32 	%f31, %f22, %f30;
	fma.rn.f32 	%f32, %f31, %f22, %f22;
	fma.rn.f32 	%f33, %f21, 0f3F317218, %f32;
	setp.gt.u32 	%p4, %r8, 2139095039;
	fma.rn.f32 	%f34, %f17, 0f7F800000, 0f7F800000;
	selp.f32 	%f35, %f34, %f33, %p4;
	setp.eq.f32 	%p5, %f17, 0f00000000;
	selp.f32 	%f36, 0fFF800000, %f35, %p5;
$L__BB1_3:
	cvta.to.global.u64 	%rd6, %rd2;
	add.s64 	%rd8, %rd6, %rd4;
	st.global.f32 	[%rd8], %f36;
$L__BB1_4:
	ret;

}
	// .globl	_Z19elemwise_mul_kernelPKfS0_Pfi
.visible .entry _Z19elemwise_mul_kernelPKfS0_Pfi(
	.param .u64 .ptr .align 1 _Z19elemwise_mul_kernelPKfS0_Pfi_param_0,
	.param .u64 .ptr .align 1 _Z19elemwise_mul_kernelPKfS0_Pfi_param_1,
	.param .u64 .ptr .align 1 _Z19elemwise_mul_kernelPKfS0_Pfi_param_2,
	.param .u32 _Z19elemwise_mul_kernelPKfS0_Pfi_param_3
)
{
	.reg .pred 	%p<2>;
	.reg .b32 	%r<6>;
	.reg .b32 	%f<4>;
	.reg .b64 	%rd<11>;

	ld.param.u64 	%rd1, [_Z19elemwise_mul_kernelPKfS0_Pfi_param_0];
	ld.param.u64 	%rd2, [_Z19elemwise_mul_kernelPKfS0_Pfi_param_1];
	ld.param.u64 	%rd3, [_Z19elemwise_mul_kernelPKfS0_Pfi_param_2];
	ld.param.u32 	%r2, [_Z19elemwise_mul_kernelPKfS0_Pfi_param_3];
	mov.u32 	%r3, %ctaid.x;
	mov.u32 	%r4, %ntid.x;
	mov.u32 	%r5, %tid.x;
	mad.lo.s32 	%r1, %r3, %r4, %r5;
	setp.ge.s32 	%p1, %r1, %r2;
	@%p1 bra 	$L__BB2_2;
	cvta.to.global.u64 	%rd4, %rd1;
	cvta.to.global.u64 	%rd5, %rd2;
	cvta.to.global.u64 	%rd6, %rd3;
	mul.wide.s32 	%rd7, %r1, 4;
	add.s64 	%rd8, %rd4, %rd7;
	ld.global.nc.f32 	%f1, [%rd8];
	add.s64 	%rd9, %rd5, %rd7;
	ld.global.nc.f32 	%f2, [%rd9];
	mul.f32 	%f3, %f1, %f2;
	add.s64 	%rd10, %rd6, %rd7;
	st.global.f32 	[%rd10], %f3;
$L__BB2_2:
	ret;

}
	// .globl	_Z22gating_backward_kernelPKfS0_S0_PfS1_i
.visible .entry _Z22gating_backward_kernelPKfS0_S0_PfS1_i(
	.param .u64 .ptr .align 1 _Z22gating_backward_kernelPKfS0_S0_PfS1_i_param_0,
	.param .u64 .ptr .align 1 _Z22gating_backward_kernelPKfS0_S0_PfS1_i_param_1,
	.param .u64 .ptr .align 1 _Z22gating_backward_kernelPKfS0_S0_PfS1_i_param_2,
	.param .u64 .ptr .align 1 _Z22gating_backward_kernelPKfS0_S0_PfS1_i_param_3,
	.param .u64 .ptr .align 1 _Z22gating_backward_kernelPKfS0_S0_PfS1_i_param_4,
	.param .u32 _Z22gating_backward_kernelPKfS0_S0_PfS1_i_param_5
)
{
	.reg .pred 	%p<2>;
	.reg .b32 	%r<6>;
	.reg .b32 	%f<6>;
	.reg .b64 	%rd<17>;

	ld.param.u64 	%rd1, [_Z22gating_backward_kernelPKfS0_S0_PfS1_i_param_0];
	ld.param.u64 	%rd2, [_Z22gating_backward_kernelPKfS0_S0_PfS1_i_param_1];
	ld.param.u64 	%rd3, [_Z22gating_backward_kernelPKfS0_S0_PfS1_i_param_2];
	ld.param.u64 	%rd4, [_Z22gating_backward_kernelPKfS0_S0_PfS1_i_param_3];
	ld.param.u64 	%rd5, [_Z22gating_backward_kernelPKfS0_S0_PfS1_i_param_4];
	ld.param.u32 	%r2, [_Z22gating_backward_kernelPKfS0_S0_PfS1_i_param_5];
	mov.u32 	%r3, %ctaid.x;
	mov.u32 	%r4, %ntid.x;
	mov.u32 	%r5, %tid.x;
	mad.lo.s32 	%r1, %r3, %r4, %r5;
	setp.ge.s32 	%p1, %r1, %r2;
	@%p1 bra 	$L__BB3_2;
	cvta.to.global.u64 	%rd6, %rd1;
	cvta.to.global.u64 	%rd7, %rd3;
	cvta.to.global.u64 	%rd8, %rd4;
	cvta.to.global.u64 	%rd9, %rd2;
	cvta.to.global.u64 	%rd10, %rd5;
	mul.wide.s32 	%rd11, %r1, 4;
	add.s64 	%rd12, %rd6, %rd11;
	ld.global.nc.f32 	%f1, [%rd12];
	add.s64 	%rd13, %rd7, %rd11;
	ld.global.nc.f32 	%f2, [%rd13];
	mul.f32 	%f3, %f1, %f2;
	add.s64 	%rd14, %rd8, %rd11;
	st.global.f32 	[%rd14], %f3;
	add.s64 	%rd15, %rd9, %rd11;
	ld.global.nc.f32 	%f4, [%rd15];
	mul.f32 	%f5, %f1, %f4;
	add.s64 	%rd16, %rd10, %rd11;
	st.global.f32 	[%rd16], %f5;
$L__BB3_2:
	ret;

}
	// .globl	_Z23sigmoid_backward_kernelPKfS0_Pfi
.visible .entry _Z23sigmoid_backward_kernelPKfS0_Pfi(
	.param .u64 .ptr .align 1 _Z23sigmoid_backward_kernelPKfS0_Pfi_param_0,
	.param .u64 .ptr .align 1 _Z23sigmoid_backward_kernelPKfS0_Pfi_param_1,
	.param .u64 .ptr .align 1 _Z23sigmoid_backward_kernelPKfS0_Pfi_param_2,
	.param .u32 _Z23sigmoid_backward_kernelPKfS0_Pfi_param_3
)
{
	.reg .pred 	%p<2>;
	.reg .b32 	%r<6>;
	.reg .b32 	%f<7>;
	.reg .b64 	%rd<11>;

	ld.param.u64 	%rd1, [_Z23sigmoid_backward_kernelPKfS0_Pfi_param_0];
	ld.param.u64 	%rd2, [_Z23sigmoid_backward_kernelPKfS0_Pfi_param_1];
	ld.param.u64 	%rd3, [_Z23sigmoid_backward_kernelPKfS0_Pfi_param_2];
	ld.param.u32 	%r2, [_Z23sigmoid_backward_kernelPKfS0_Pfi_param_3];
	mov.u32 	%r3, %ctaid.x;
	mov.u32 	%r4, %ntid.x;
	mov.u32 	%r5, %tid.x;
	mad.lo.s32 	%r1, %r3, %r4, %r5;
	setp.ge.s32 	%p1, %r1, %r2;
	@%p1 bra 	$L__BB4_2;
	cvta.to.global.u64 	%rd4, %rd2;
	cvta.to.global.u64 	%rd5, %rd1;
	cvta.to.global.u64 	%rd6, %rd3;
	mul.wide.s32 	%rd7, %r1, 4;
	add.s64 	%rd8, %rd4, %rd7;
	ld.global.nc.f32 	%f1, [%rd8];
	add.s64 	%rd9, %rd5, %rd7;
	ld.global.nc.f32 	%f2, [%rd9];
	mul.f32 	%f3, %f1, %f2;
	mov.f32 	%f4, 0f3F800000;
	sub.f32 	%f5, %f4, %f1;
	mul.f32 	%f6, %f5, %f3;
	add.s64 	%rd10, %rd6, %rd7;
	st.global.f32 	[%rd10], %f6;
$L__BB4_2:
	ret;

}
	// .globl	_Z18f32_to_bf16_kernelPKfPti
.visible .entry _Z18f32_to_bf16_kernelPKfPti(
	.param .u64 .ptr .align 1 _Z18f32_to_bf16_kernelPKfPti_param_0,
	.param .u64 .ptr .align 1 _Z18f32_to_bf16_kernelPKfPti_param_1,
	.param .u32 _Z18f32_to_bf16_kernelPKfPti_param_2
)
{
	.reg .pred 	%p<2>;
	.reg .b16 	%rs<2>;
	.reg .b32 	%r<6>;
	.reg .b32 	%f<2>;
	.reg .b64 	%rd<9>;

	ld.param.u64 	%rd1, [_Z18f32_to_bf16_kernelPKfPti_param_0];
	ld.param.u64 	%rd2, [_Z18f32_to_bf16_kernelPKfPti_param_1];
	ld.param.u32 	%r2, [_Z18f32_to_bf16_kernelPKfPti_param_2];
	mov.u32 	%r3, %ctaid.x;
	mov.u32 	%r4, %ntid.x;
	mov.u32 	%r5, %tid.x;
	mad.lo.s32 	%r1, %r3, %r4, %r5;
	setp.ge.s32 	%p1, %r1, %r2;
	@%p1 bra 	$L__BB5_2;
	cvta.to.global.u64 	%rd3, %rd1;
	cvta.to.global.u64 	%rd4, %rd2;
	mul.wide.s32 	%rd5, %r1, 4;
	add.s64 	%rd6, %rd3, %rd5;
	ld.global.nc.f32 	%f1, [%rd6];
	// begin inline asm
	{  cvt.rn.bf16.f32 %rs1, %f1;}

	// end inline asm
	mul.wide.s32 	%rd7, %r1, 2;
	add.s64 	%rd8, %rd4, %rd7;
	st.global.u16 	[%rd8], %rs1;
$L__BB5_2:
	ret;

}
	// .globl	_Z18bf16_to_f32_kernelPKtPfi
.visible .entry _Z18bf16_to_f32_kernelPKtPfi(
	.param .u64 .ptr .align 1 _Z18bf16_to_f32_kernelPKtPfi_param_0,
	.param .u64 .ptr .align 1 _Z18bf16_to_f32_kernelPKtPfi_param_1,
	.param .u32 _Z18bf16_to_f32_kernelPKtPfi_param_2
)
{
	.reg .pred 	%p<2>;
	.reg .b16 	%rs<2>;
	.reg .b32 	%r<6>;
	.reg .b32 	%f<2>;
	.reg .b64 	%rd<9>;

	ld.param.u64 	%rd1, [_Z18bf16_to_f32_kernelPKtPfi_param_0];
	ld.param.u64 	%rd2, [_Z18bf16_to_f32_kernelPKtPfi_param_1];
	ld.param.u32 	%r2, [_Z18bf16_to_f32_kernelPKtPfi_param_2];
	mov.u32 	%r3, %ctaid.x;
	mov.u32 	%r4, %ntid.x;
	mov.u32 	%r5, %tid.x;
	mad.lo.s32 	%r1, %r3, %r4, %r5;
	setp.ge.s32 	%p1, %r1, %r2;
	@%p1 bra 	$L__BB6_2;
	cvta.to.global.u64 	%rd3, %rd1;
	cvta.to.global.u64 	%rd4, %rd2;
	mul.wide.s32 	%rd5, %r1, 2;
	add.s64 	%rd6, %rd3, %rd5;
	ld.global.nc.u16 	%rs1, [%rd6];
	// begin inline asm
	{ cvt.f32.bf16 %f1, %rs1;}

	// end inline asm
	mul.wide.s32 	%rd7, %r1, 4;
	add.s64 	%rd8, %rd4, %rd7;
	st.global.f32 	[%rd8], %f1;
$L__BB6_2:
	ret;

}
	// .globl	_Z19gate_compute_kernelPKfS0_S0_fPfiii
.visible .entry _Z19gate_compute_kernelPKfS0_S0_fPfiii(
	.param .u64 .ptr .align 1 _Z19gate_compute_kernelPKfS0_S0_fPfiii_param_0,
	.param .u64 .ptr .align 1 _Z19gate_compute_kernelPKfS0_S0_fPfiii_param_1,
	.param .u64 .ptr .align 1 _Z19gate_compute_kernelPKfS0_S0_fPfiii_param_2,
	.param .f32 _Z19gate_compute_kernelPKfS0_S0_fPfiii_param_3,
	.param .u64 .ptr .align 1 _Z19gate_compute_kernelPKfS0_S0_fPfiii_param_4,
	.param .u32 _Z19gate_compute_kernelPKfS0_S0_fPfiii_param_5,
	.param .u32 _Z19gate_compute_kernelPKfS0_S0_fPfiii_param_6,
	.param .u32 _Z19gate_compute_kernelPKfS0_S0_fPfiii_param_7
)
{
	.reg .pred 	%p<24>;
	.reg .b32 	%r<78>;
	.reg .b32 	%f<154>;
	.reg .b64 	%rd<20>;
	// demoted variable
	.shared .align 4 .b8 _ZZ19gate_compute_kernelPKfS0_S0_fPfiiiE9warp_sums[128];
	ld.param.u64 	%rd5, [_Z19gate_compute_kernelPKfS0_S0_fPfiii_param_0];
	ld.param.u64 	%rd6, [_Z19gate_compute_kernelPKfS0_S0_fPfiii_param_1];
	ld.param.u64 	%rd7, [_Z19gate_compute_kernelPKfS0_S0_fPfiii_param_2];
	ld.param.f32 	%f21, [_Z19gate_compute_kernelPKfS0_S0_fPfiii_param_3];
	ld.param.u64 	%rd8, [_Z19gate_compute_kernelPKfS0_S0_fPfiii_param_4];
	ld.param.u32 	%r31, [_Z19gate_compute_kernelPKfS0_S0_fPfiii_param_5];
	ld.param.u32 	%r29, [_Z19gate_compute_kernelPKfS0_S0_fPfiii_param_6];
	ld.param.u32 	%r30, [_Z19gate_compute_kernelPKfS0_S0_fPfiii_param_7];
	cvta.to.global.u64 	%rd1, %rd8;
	mov.u32 	%r1, %ctaid.x;
	setp.ge.s32 	%p1, %r1, %r31;
	@%p1 bra 	$L__BB7_24;
	mov.u32 	%r2, %tid.x;
	setp.ge.s32 	%p2, %r2, %r29;
	mov.f32 	%f143, 0f00000000;
	@%p2 bra 	$L__BB7_4;
	mul.lo.s32 	%r3, %r29, %r1;
	mov.u32 	%r4, %ntid.x;
	cvta.to.global.u64 	%rd2, %rd5;
	cvta.to.global.u64 	%rd3, %rd7;
	cvta.to.global.u64 	%rd4, %rd6;
	mov.f32 	%f143, 0f00000000;
	mul.wide.s32 	%rd14, %r29, 4;
	mov.u32 	%r70, %r2;
$L__BB7_3:
	add.s32 	%r32, %r70, %r3;
	mul.wide.s32 	%rd9, %r32, 4;
	add.s64 	%rd10, %rd2, %rd9;
	ld.global.nc.f32 	%f24, [%rd10];
	mul.wide.s32 	%rd11, %r70, 4;
	add.s64 	%rd12, %rd3, %rd11;
	ld.global.nc.f32 	%f25, [%rd12];
	fma.rn.f32 	%f26, %f24, %f25, %f143;
	add.s64 	%rd13, %rd4, %rd9;
	ld.global.nc.f32 	%f27, [%rd13];
	add.s64 	%rd15, %rd12, %rd14;
	ld.global.nc.f32 	%f28, [%rd15];
	fma.rn.f32 	%f143, %f27, %f28, %f26;
	add.s32 	%r70, %r70, %r4;
	setp.lt.s32 	%p3, %r70, %r29;
	@%p3 bra 	$L__BB7_3;
$L__BB7_4:
	mov.b32 	%r33, %f143;
	shfl.sync.down.b32	%r34|%p4, %r33, 16, 31, -1;
	mov.b32 	%f29, %r34;
	add.f32 	%f30, %f143, %f29;
	mov.b32 	%r35, %f30;
	shfl.sync.down.b32	%r36|%p5, %r35, 8, 31, -1;
	mov.b32 	%f31, %r36;
	add.f32 	%f32, %f30, %f31;
	mov.b32 	%r37, %f32;
	shfl.sync.down.b32	%r38|%p6, %r37, 4, 31, -1;
	mov.b32 	%f33, %r38;
	add.f32 	%f34, %f32, %f33;
	mov.b32 	%r39, %f34;
	shfl.sync.down.b32	%r40|%p7, %r39, 2, 31, -1;
	mov.b32 	%f35, %r40;
	add.f32 	%f36, %f34, %f35;
	mov.b32 	%r41, %f36;
	shfl.sync.down.b32	%r42|%p8, %r41, 1, 31, -1;
	mov.b32 	%f37, %r42;
	add.f32 	%f4, %f36, %f37;
	and.b32  	%r43, %r2, 31;
	setp.ne.s32 	%p9, %r43, 0;
	@%p9 bra 	$L__BB7_6;
	shr.u32 	%r44, %r2, 3;
	mov.u32 	%r45, _ZZ19gate_compute_kernelPKfS0_S0_fPfiiiE9warp_sums;
	add.s32 	%r46, %r45, %r44;
	st.shared.f32 	[%r46], %f4;
$L__BB7_6:
	bar.sync 	0;
	setp.ne.s32 	%p10, %r2, 0;
	@%p10 bra 	$L__BB7_24;
	mov.u32 	%r48, %ntid.x;
	add.s32 	%r7, %r48, 31;
	shr.u32 	%r8, %r7, 5;
	add.s32 	%r49, %r8, -1;
	and.b32  	%r9, %r8, 15;
	setp.lt.u32 	%p11, %r49, 15;
	mov.f32 	%f152, 0f00000000;
	mov.b32 	%r74, 0;
	@%p11 bra 	$L__BB7_10;
	and.b32  	%r74, %r8, 112;
	mov.u32 	%r51, _ZZ19gate_compute_kernelPKfS0_S0_fPfiiiE9warp_sums;
	add.s32 	%r71, %r51, 32;
	and.b32  	%r53, %r8, 134217712;
	neg.s32 	%r72, %r53;
	mov.f32 	%f152, 0f00000000;
$L__BB7_9:
	.pragma "nounroll";
	ld.shared.f32 	%f41, [%r71+-32];
	add.f32 	%f42, %f152, %f41;
	ld.shared.f32 	%f43, [%r71+-28];
	add.f32 	%f44, %f42, %f43;
	ld.shared.f32 	%f45, [%r71+-24];
	add.f32 	%f46, %f44, %f45;
	ld.shared.f32 	%f47, [%r71+-20];
	add.f32 	%f48, %f46, %f47;
	ld.shared.f32 	%f49, [%r71+-16];
	add.f32 	%f50, %f48, %f49;
	ld.shared.f32 	%f51, [%r71+-12];
	add.f32 	%f52, %f50, %f51;
	ld.shared.f32 	%f53, [%r71+-8];
	add.f32 	%f54, %f52, %f53;
	ld.shared.f32 	%f55, [%r71+-4];
	add.f32 	%f56, %f54, %f55;
	ld.shared.f32 	%f57, [%r71];
	add.f32 	%f58, %f56, %f57;
	ld.shared.f32 	%f59, [%r71+4];
	add.f32 	%f60, %f58, %f59;
	ld.shared.f32 	%f61, [%r71+8];
	add.f32 	%f62, %f60, %f61;
	ld.shared.f32 	%f63, [%r71+12];
	add.f32 	%f64, %f62, %f63;
	ld.shared.f32 	%f65, [%r71+16];
	add.f32 	%f66, %f64, %f65;
	ld.shared.f32 	%f67, [%r71+20];
	add.f32 	%f68, %f66, %f67;
	ld.shared.f32 	%f69, [%r71+24];
	add.f32 	%f70, %f68, %f69;
	ld.shared.f32 	%f71, [%r71+28];
	add.f32 	%f152, %f70, %f71;
	add.s32 	%r72, %r72, 16;
	add.s32 	%r71, %r71, 64;
	setp.ne.s32 	%p12, %r72, 0;
	@%p12 bra 	$L__BB7_9;
$L__BB7_10:
	setp.eq.s32 	%p13, %r9, 0;
	@%p13 bra 	$L__BB7_19;
	and.b32  	%r17, %r8, 7;
	setp.lt.u32 	%p14, %r9, 8;
	@%p14 bra 	$L__BB7_13;
	shl.b32 	%r54, %r74, 2;
	mov.u32 	%r55, _ZZ19gate_compute_kernelPKfS0_S0_fPfiiiE9warp_sums;
	add.s32 	%r56, %r55, %r54;
	ld.shared.f32 	%f73, [%r56];
	add.f32 	%f74, %f152, %f73;
	ld.shared.f32 	%f75, [%r56+4];
	add.f32 	%f76, %f74, %f75;
	ld.shared.f32 	%f77, [%r56+8];
	add.f32 	%f78, %f76, %f77;
	ld.shared.f32 	%f79, [%r56+12];
	add.f32 	%f80, %f78, %f79;
	ld.shared.f32 	%f81, [%r56+16];
	add.f32 	%f82, %f80, %f81;
	ld.shared.f32 	%f83, [%r56+20];
	add.f32 	%f84, %f82, %f83;
	ld.shared.f32 	%f85, [%r56+24];
	add.f32 	%f86, %f84, %f85;
	ld.shared.f32 	%f87, [%r56+28];
	add.f32 	%f152, %f86, %f87;
	add.s32 	%r74, %r74, 8;
$L__BB7_13:
	setp.eq.s32 	%p15, %r17, 0;
	@%p15 bra 	$L__BB7_19;
	and.b32  	%r20, %r8, 3;
	setp.lt.u32 	%p16, %r17, 4;
	@%p16 bra 	$L__BB7_16;
	shl.b32 	%r57, %r74, 2;
	mov.u32 	%r58, _ZZ19gate_compute_kernelPKfS0_S0_fPfiiiE9warp_sums;
	add.s32 	%r59, %r58, %r57;
	ld.shared.f32 	%f89, [%r59];
	add.f32 	%f90, %f152, %f89;
	ld.shared.f32 	%f91, [%r59+4];
	add.f32 	%f92, %f90, %f91;
	ld.shared.f32 	%f93, [%r59+8];
	add.f32 	%f94, %f92, %f93;
	ld.shared.f32 	%f95, [%r59+12];
	add.f32 	%f152, %f94, %f95;
	add.s32 	%r74, %r74, 4;
$L__BB7_16:
	setp.eq.s32 	%p17, %r20, 0;
	@%p17 bra 	$L__BB7_19;
	shl.b32 	%r60, %r74, 2;
	mov.u32 	%r61, _ZZ19gate_compute_kernelPKfS0_S0_fPfiiiE9warp_sums;
	add.s32 	%r77, %r61, %r60;
	neg.s32 	%r76, %r20;
$L__BB7_18:
	.pragma "nounroll";
	ld.shared.f32 	%f96, [%r77];
	add.f32 	%f152, %f152, %f96;
	add.s32 	%r77, %r77, 4;
	add.s32 	%r76, %r76, 1;
	setp.ne.s32 	%p18, %r76, 0;
	@%p18 bra 	$L__BB7_18;
$L__BB7_19:
	add.f32 	%f153, %f21, %f152;
	setp.ne.s32 	%p19, %r30, 0;
	@%p19 bra 	$L__BB7_21;
	fma.rn.f32 	%f129, %f153, 0fBBBB989D, 0f3F000000;
	cvt.sat.f32.f32 	%f130, %f129;
	mov.f32 	%f131, 0f4B400001;
	mov.f32 	%f132, 0f437C0000;
	fma.rm.f32 	%f133, %f130, %f132, %f131;
	add.f32 	%f134, %f133, 0fCB40007F;
	neg.f32 	%f135, %f134;
	fma.rn.f32 	%f136, %f153, 0fBFB8AA3B, %f135;
	fma.rn.f32 	%f137, %f153, 0fB2A57060, %f136;
	mov.b32 	%r68, %f133;
	shl.b32 	%r69, %r68, 23;
	mov.b32 	%f138, %r69;
	ex2.approx.ftz.f32 	%f139, %f137;
	fma.rn.f32 	%f140, %f139, %f138, 0f3F800000;
	rcp.rn.f32 	%f141, %f140;
	mul.wide.u32 	%rd18, %r1, 4;
	add.s64 	%rd19, %rd1, %rd18;
	st.global.f32 	[%rd19], %f141;
	bra.uni 	$L__BB7_24;
$L__BB7_21:
	setp.gt.f32 	%p20, %f153, 0f41A00000;
	@%p20 bra 	$L__BB7_23;
	fma.rn.f32 	%f97, %f153, 0f3BBB989D, 0f3F000000;
	cvt.sat.f32.f32 	%f98, %f97;
	mov.f32 	%f99, 0f4B400001;
	mov.f32 	%f100, 0f437C0000;
	fma.rm.f32 	%f101, %f98, %f100, %f99;
	add.f32 	%f102, %f101, 0fCB40007F;
	neg.f32 	%f103, %f102;
	fma.rn.f32 	%f104, %f153, 0f3FB8AA3B, %f103;
	fma.rn.f32 	%f105, %f153, 0f32A57060, %f104;
	mov.b32 	%r62, %f101;
	shl.b32 	%r63, %r62, 23;
	mov.b32 	%f106, %r63;
	ex2.approx.ftz.f32 	%f107, %f105;
	fma.rn.f32 	%f108, %f107, %f106, 0f3F800000;
	setp.lt.f32 	%p21, %f108, 0f00800000;
	mul.f32 	%f109, %f108, 0f4B000000;
	selp.f32 	%f110, %f109, %f108, %p21;
	selp.f32 	%f111, 0fC1B80000, 0f00000000, %p21;
	mov.b32 	%r64, %f110;
	add.s32 	%r65, %r64, -1059760811;
	and.b32  	%r66, %r65, -8388608;
	sub.s32 	%r67, %r64, %r66;
	mov.b32 	%f112, %r67;
	cvt.rn.f32.s32 	%f113, %r66;
	fma.rn.f32 	%f114, %f113, 0f34000000, %f111;
	add.f32 	%f115, %f112, 0fBF800000;
	fma.rn.f32 	%f116, %f115, 0fBE055027, 0f3E1039F6;
	fma.rn.f32 	%f117, %f116, %f115, 0fBDF8CDCC;
	fma.rn.f32 	%f118, %f117, %f115, 0f3E0F2955;
	fma.rn.f32 	%f119, %f118, %f115, 0fBE2AD8B9;
	fma.rn.f32 	%f120, %f119, %f115, 0f3E4CED0B;
	fma.rn.f32 	%f121, %f120, %f115, 0fBE7FFF22;
	fma.rn.f32 	%f122, %f121, %f115, 0f3EAAAA78;
	fma.rn.f32 	%f123, %f122, %f115, 0fBF000000;
	mul.f32 	%f124, %f115, %f123;
	fma.rn.f32 	%f125, %f124, %f115, %f115;
	fma.rn.f32 	%f126, %f114, 0f3F317218, %f125;
	setp.gt.u32 	%p22, %r64, 2139095039;
	fma.rn.f32 	%f127, %f110, 0f7F800000, 0f7F800000;
	selp.f32 	%f128, %f127, %f126, %p22;
	setp.eq.f32 	%p23, %f110, 0f00000000;
	selp.f32 	%f153, 0fFF800000, %f128, %p23;
$L__BB7_23:
	mul.wide.u32 	%rd16, %r1, 4;
	add.s64 	%rd17, %rd1, %rd16;
	st.global.f32 	[%rd17], %f153;
$L__BB7_24:
	ret;

}
	// .globl	_Z12saxpy_kernelfPKfPfi
.visible .entry _Z12saxpy_kernelfPKfPfi(
	.param .f32 _Z12saxpy_kernelfPKfPfi_param_0,
	.param .u64 .ptr .align 1 _Z12saxpy_kernelfPKfPfi_param_1,
	.param .u64 .ptr .align 1 _Z12saxpy_kernelfPKfPfi_param_2,
	.param .u32 _Z12saxpy_kernelfPKfPfi_param_3
)
{
	.reg .pred 	%p<2>;
	.reg .b32 	%r<6>;
	.reg .b32 	%f<5>;
	.reg .b64 	%rd<8>;

	ld.param.f32 	%f1, [_Z12saxpy_kernelfPKfPfi_param_0];
	ld.param.u64 	%rd1, [_Z12saxpy_kernelfPKfPfi_param_1];
	ld.param.u64 	%rd2, [_Z12saxpy_kernelfPKfPfi_param_2];
	ld.param.u32 	%r2, [_Z12saxpy_kernelfPKfPfi_param_3];
	mov.u32 	%r3, %ctaid.x;
	mov.u32 	%r4, %ntid.x;
	mov.u32 	%r5, %tid.x;
	mad.lo.s32 	%r1, %r3, %r4, %r5;
	setp.ge.s32 	%p1, %r1, %r2;
	@%p1 bra 	$L__BB8_2;
	cvta.to.global.u64 	%rd3, %rd1;
	cvta.to.global.u64 	%rd4, %rd2;
	mul.wide.s32 	%rd5, %r1, 4;
	add.s64 	%rd6, %rd3, %rd5;
	ld.global.nc.f32 	%f2, [%rd6];
	add.s64 	%rd7, %rd4, %rd5;
	ld.global.f32 	%f3, [%rd7];
	fma.rn.f32 	%f4, %f1, %f2, %f3;
	st.global.f32 	[%rd7], %f4;
$L__BB8_2:
	ret;

}


// ===== COMPILED SASS (sm_100) =====

	.target	sm_100

	.elftype	@"ET_EXEC"


//--------------------- .note.nv.tkinfo           --------------------------
	.section	.note.nv.tkinfo,"",@"SHT_NOTE"
	.sectionflags	@"SHF_NOTE_NV_TKINFO"
	.tkinfo
        /*0018*/ 	.word	0x00000002
        /*0030*/ 	.string	""
        /*0030*/ 	.string	"ptxas"
        /*0030*/ 	.string	"Cuda compilation tools, release 13.0, V13.0.88"
        /*0030*/ 	.string	"Build cuda_13.0.r13.0/compiler.36424714_0"
        /*0030*/ 	.string	"-arch sm_100 -m 64 "



//--------------------- .note.nv.cuinfo           --------------------------
	.section	.note.nv.cuinfo,"",@"SHT_NOTE"
	.sectionflags	@"SHF_NOTE_NV_CUINFO"
        /*0018*/ 	.short	0x0002
        /*001a*/ 	.short	0x0064
        /*001c*/ 	.short	0x0082
	.zero		2


//--------------------- .nv.info                  --------------------------
	.section	.nv.info,"",@"SHT_CUDA_INFO"
	.align	4


	//----- nvinfo : EIATTR_REGCOUNT
	.align		4
        /*0000*/ 	.byte	0x04, 0x2f
        /*0002*/ 	.short	(.L_1 - .L_0)
	.align		4
.L_0:
        /*0004*/ 	.word	index@(_Z14sigmoid_kernelPKfPfi)
        /*0008*/ 	.word	0x0000000e


	//----- nvinfo : EIATTR_FRAME_SIZE
	.align		4
.L_1:
        /*000c*/ 	.byte	0x04, 0x11
        /*000e*/ 	.short	(.L_3 - .L_2)
	.align		4
.L_2:
        /*0010*/ 	.word	index@($__internal_1_$__cuda_sm20_rcp_rn_f32_slowpath)
        /*0014*/ 	.word	0x00000000


	//----- nvinfo : EIATTR_FRAME_SIZE
	.align		4
.L_3:
        /*0018*/ 	.byte	0x04, 0x11
        /*001a*/ 	.short	(.L_5 - .L_4)
	.align		4
.L_4:
        /*001c*/ 	.word	index@(_Z14sigmoid_kernelPKfPfi)
        /*0020*/ 	.word	0x00000000


	//----- nvinfo : EIATTR_REGCOUNT
	.align		4
.L_5:
        /*0024*/ 	.byte	0x04, 0x2f
        /*0026*/ 	.short	(.L_7 - .L_6)
	.align		4
.L_6:
        /*0028*/ 	.word	index@(_Z15softplus_kernelPKfPfi)
        /*002c*/ 	.word	0x0000000a


	//----- nvinfo : EIATTR_FRAME_SIZE
	.align		4
.L_7:
        /*0030*/ 	.byte	0x04, 0x11
        /*0032*/ 	.short	(.L_9 - .L_8)
	.align		4
.L_8:
        /*0034*/ 	.word	index@(_Z15softplus_kernelPKfPfi)
        /*0038*/ 	.word	0x00000000


	//----- nvinfo : EIATTR_REGCOUNT
	.align		4
.L_9:
        /*003c*/ 	.byte	0x04, 0x2f
        /*003e*/ 	.short	(.L_11 - .L_10)
	.align		4
.L_10:
        /*0040*/ 	.word	index@(_Z19elemwise_mul_kernelPKfS0_Pfi)
        /*0044*/ 	.word	0x0000000c


	//----- nvinfo : EIATTR_FRAME_SIZE
	.align		4
.L_11:
        /*0048*/ 	.byte	0x04, 0x11
        /*004a*/ 	.short	(.L_13 - .L_12)
	.align		4
.L_12:
        /*004c*/ 	.word	index@(_Z19elemwise_mul_kernelPKfS0_Pfi)
        /*0050*/ 	.word	0x00000000


	//----- nvinfo : EIATTR_REGCOUNT
	.align		4
.L_13:
        /*0054*/ 	.byte	0x04, 0x2f
        /*0056*/ 	.short	(.L_15 - .L_14)
	.align		4
.L_14:
        /*0058*/ 	.word	index@(_Z22gating_backward_kernelPKfS0_S0_PfS1_i)
        /*005c*/ 	.word	0x00000014


	//----- nvinfo : EIATTR_FRAME_SIZE
	.align		4
.L_15:
        /*0060*/ 	.byte	0x04, 0x11
        /*0062*/ 	.short	(.L_17 - .L_16)
	.align		4
.L_16:
        /*0064*/ 	.word	index@(_Z22gating_backward_kernelPKfS0_S0_PfS1_i)
        /*0068*/ 	.word	0x00000000


	//----- nvinfo : EIATTR_REGCOUNT
	.align		4
.L_17:
        /*006c*/ 	.byte	0x04, 0x2f
        /*006e*/ 	.short	(.L_19 - .L_18)
	.align		4
.L_18:
        /*0070*/ 	.word	index@(_Z23sigmoid_backward_kernelPKfS0_Pfi)
        /*0074*/ 	.word	0x0000000e


	//----- nvinfo : EIATTR_FRAME_SIZE
	.align		4
.L_19:
        /*0078*/ 	.byte	0x04, 0x11
        /*007a*/ 	.short	(.L_21 - .L_20)
	.align		4
.L_20:
        /*007c*/ 	.word	index@(_Z23sigmoid_backward_kernelPKfS0_Pfi)
        /*0080*/ 	.word	0x00000000


	//----- nvinfo : EIATTR_REGCOUNT
	.align		4
.L_21:
        /*0084*/ 	.byte	0x04, 0x2f
        /*0086*/ 	.short	(.L_23 - .L_22)
	.align		4
.L_22:
        /*0088*/ 	.word	index@(_Z18f32_to_bf16_kernelPKfPti)
        /*008c*/ 	.word	0x0000000a


	//----- nvinfo : EIATTR_FRAME_SIZE
	.align		4
.L_23:
        /*0090*/ 	.byte	0x04, 0x11
        /*0092*/ 	.short	(.L_25 - .L_24)
	.align		4
.L_24:
        /*0094*/ 	.word	index@(_Z18f32_to_bf16_kernelPKfPti)
        /*0098*/ 	.word	0x00000000


	//----- nvinfo : EIATTR_REGCOUNT
	.align		4
.L_25:
        /*009c*/ 	.byte	0x04, 0x2f
        /*009e*/ 	.short	(.L_27 - .L_26)
	.align		4
.L_26:
        /*00a0*/ 	.word	index@(_Z18bf16_to_f32_kernelPKtPfi)
        /*00a4*/ 	.word	0x0000000a


	//----- nvinfo : EIATTR_FRAME_SIZE
	.align		4
.L_27:
        /*00a8*/ 	.byte	0x04, 0x11
        /*00aa*/ 	.short	(.L_29 - .L_28)
	.align		4
.L_28:
        /*00ac*/ 	.word	index@(_Z18bf16_to_f32_kernelPKtPfi)
        /*00b0*/ 	.word	0x00000000


	//----- nvinfo : EIATTR_REGCOUNT
	.align		4
.L_29:
        /*00b4*/ 	.byte	0x04, 0x2f
        /*00b6*/ 	.short	(.L_31 - .L_30)
	.align		4
.L_30:
        /*00b8*/ 	.word	index@(_Z19gate_compute_kernelPKfS0_S0_fPfiii)
        /*00bc*/ 	.word	0x00000016


	//----- nvinfo : EIATTR_FRAME_SIZE
	.align		4
.L_31:
        /*00c0*/ 	.byte	0x04, 0x11
        /*00c2*/ 	.short	(.L_33 - .L_32)
	.align		4
.L_32:
        /*00c4*/ 	.word	index@($__internal_0_$__cuda_sm20_rcp_rn_f32_slowpath)
        /*00c8*/ 	.word	0x00000000


	//----- nvinfo : EIATTR_FRAME_SIZE
	.align		4
.L_33:
        /*00cc*/ 	.byte	0x04, 0x11
        /*00ce*/ 	.short	(.L_35 - .L_34)
	.align		4
.L_34:
        /*00d0*/ 	.word	index@(_Z19gate_compute_kernelPKfS0_S0_fPfiii)
        /*00d4*/ 	.word	0x00000000


	//----- nvinfo : EIATTR_REGCOUNT
	.align		4
.L_35:
        /*00d8*/ 	.byte	0x04, 0x2f
        /*00da*/ 	.short	(.L_37 - .L_36)
	.align		4
.L_36:
        /*00dc*/ 	.word	index@(_Z12saxpy_kernelfPKfPfi)
        /*00e0*/ 	.word	0x0000000a


	//----- nvinfo : EIATTR_FRAME_SIZE
	.align		4
.L_37:
        /*00e4*/ 	.byte	0x04, 0x11
        /*00e6*/ 	.short	(.L_39 - .L_38)
	.align		4
.L_38:
        /*00e8*/ 	.word	index@(_Z12saxpy_kernelfPKfPfi)
        /*00ec*/ 	.word	0x00000000


	//----- nvinfo : EIATTR_MIN_STACK_SIZE
	.align		4
.L_39:
        /*00f0*/ 	.byte	0x04, 0x12
        /*00f2*/ 	.short	(.L_41 - .L_40)
	.align		4
.L_40:
        /*00f4*/ 	.word	index@(_Z12saxpy_kernelfPKfPfi)
        /*00f8*/ 	.word	0x00000000


	//----- nvinfo : EIATTR_MIN_STACK_SIZE
	.align		4
.L_41:
        /*00fc*/ 	.byte	0x04, 0x12
        /*00fe*/ 	.short	(.L_43 - .L_42)
	.align		4
.L_42:
        /*0100*/ 	.word	index@(_Z19gate_compute_kernelPKfS0_S0_fPfiii)
        /*0104*/ 	.word	0x00000000


	//----- nvinfo : EIATTR_MIN_STACK_SIZE
	.align		4
.L_43:
        /*0108*/ 	.byte	0x04, 0x12
        /*010a*/ 	.short	(.L_45 - .L_44)
	.align		4
.L_44:
        /*010c*/ 	.word	index@(_Z18bf16_to_f32_kernelPKtPfi)
        /*0110*/ 	.word	0x00000000


	//----- nvinfo : EIATTR_MIN_STACK_SIZE
	.align		4
.L_45:
        /*0114*/ 	.byte	0x04, 0x12
        /*0116*/ 	.short	(.L_47 - .L_46)
	.align		4
.L_46:
        /*0118*/ 	.word	index@(_Z18f32_to_bf16_kernelPKfPti)
        /*011c*/ 	.word	0x00000000


	//----- nvinfo : EIATTR_MIN_STACK_SIZE
	.align		4
.L_47:
        /*0120*/ 	.byte	0x04, 0x12
        /*0122*/ 	.short	(.L_49 - .L_48)
	.align		4
.L_48:
        /*0124*/ 	.word	index@(_Z23sigmoid_backward_kernelPKfS0_Pfi)
        /*0128*/ 	.word	0x00000000


	//----- nvinfo : EIATTR_MIN_STACK_SIZE
	.align		4
.L_49:
        /*012c*/ 	.byte	0x04, 0x12
        /*012e*/ 	.short	(.L_51 - .L_50)
	.align		4
.L_50:
        /*0130*/ 	.word	index@(_Z22gating_backward_kernelPKfS0_S0_PfS1_i)
        /*0134*/ 	.word	0x00000000


	//----- nvinfo : EIATTR_MIN_STACK_SIZE
	.align		4
.L_51:
        /*0138*/ 	.byte	0x04, 0x12
        /*013a*/ 	.short	(.L_53 - .L_52)
	.align		4
.L_52:
        /*013c*/ 	.word	index@(_Z19elemwise_mul_kernelPKfS0_Pfi)
        /*0140*/ 	.word	0x00000000


	//----- nvinfo : EIATTR_MIN_STACK_SIZE
	.align		4
.L_53:
        /*0144*/ 	.byte	0x04, 0x12
        /*0146*/ 	.short	(.L_55 - .L_54)
	.align		4
.L_54:
        /*0148*/ 	.word	index@(_Z15softplus_kernelPKfPfi)
        /*014c*/ 	.word	0x00000000


	//----- nvinfo : EIATTR_MIN_STACK_SIZE
	.align		4
.L_55:
        /*0150*/ 	.byte	0x04, 0x12
        /*0152*/ 	.short	(.L_57 - .L_56)
	.align		4
.L_56:
        /*0154*/ 	.word	index@(_Z14sigmoid_kernelPKfPfi)
        /*0158*/ 	.word	0x00000000
.L_57:


//--------------------- .nv.compat                --------------------------
	.section	.nv.compat,"",@"SHT_CUDA_COMPAT_INFO"
	.align	4
        /*0000*/ 	.byte	0x02, 0x09, 0x00, 0x00, 0x02, 0x02, 0x01, 0x00, 0x02, 0x05, 0x05, 0x00, 0x03, 0x07, 0x01, 0x01
        /*0010*/ 	.byte	0x02, 0x03, 0x00, 0x00, 0x02, 0x06, 0x01, 0x00, 0x04, 0x0b, 0x08, 0x00, 0x01, 0x00, 0x00, 0x00
        /*0020*/ 	.byte	0x00, 0x00, 0x00, 0x00


//--------------------- .nv.info._Z12saxpy_kernelfPKfPfi --------------------------
	.section	.nv.info._Z12saxpy_kernelfPKfPfi,"",@"SHT_CUDA_INFO"
	.sectionflags	@""
	.align	4


	//----- nvinfo : EIATTR_CUDA_API_VERSION
	.align		4
        /*0000*/ 	.byte	0x04, 0x37
        /*0002*/ 	.short	(.L_59 - .L_58)
.L_58:
        /*0004*/ 	.word	0x00000082


	//----- nvinfo : EIATTR_KPARAM_INFO
	.align		4
.L_59:
        /*0008*/ 	.byte	0x04, 0x17
        /*000a*/ 	.short	(.L_61 - .L_60)
.L_60:
        /*000c*/ 	.word	0x00000000
        /*0010*/ 	.short	0x0003
        /*0012*/ 	.short	0x0018
        /*0014*/ 	.byte	0x00, 0xf0, 0x11, 0x00


	//----- nvinfo : EIATTR_KPARAM_INFO
	.align		4
.L_61:
        /*0018*/ 	.byte	0x04, 0x17
        /*001a*/ 	.short	(.L_63 - .L_62)
.L_62:
        /*001c*/ 	.word	0x00000000
        /*0020*/ 	.short	0x0002
        /*0022*/ 	.short	0x0010
        /*0024*/ 	.byte	0x00, 0xf5, 0x21, 0x00


	//----- nvinfo : EIATTR_KPARAM_INFO
	.align		4
.L_63:
        /*0028*/ 	.byte	0x04, 0x17
        /*002a*/ 	.short	(.L_65 - .L_64)
.L_64:
        /*002c*/ 	.word	0x00000000
        /*0030*/ 	.short	0x0001
        /*0032*/ 	.short	0x0008
        /*0034*/ 	.byte	0x00, 0xf5, 0x21, 0x00


	//----- nvinfo : EIATTR_KPARAM_INFO
	.align		4
.L_65:
        /*0038*/ 	.byte	0x04, 0x17
        /*003a*/ 	.short	(.L_67 - .L_66)
.L_66:
        /*003c*/ 	.word	0x00000000
        /*0040*/ 	.short	0x0000
        /*0042*/ 	.short	0x0000
        /*0044*/ 	.byte	0x00, 0xf0, 0x11, 0x00


	//----- nvinfo : EIATTR_SPARSE_MMA_MASK
	.align		4
.L_67:
        /*0048*/ 	.byte	0x03, 0x50
        /*004a*/ 	.short	0x0000


	//----- nvinfo : EIATTR_MAXREG_COUNT
	.align		4
        /*004c*/ 	.byte	0x03, 0x1b
        /*004e*/ 	.short	0x00ff


	//----- nvinfo : EIATTR_MERCURY_ISA_VERSION
	.align		4
        /*0050*/ 	.byte	0x03, 0x5f
        /*0052*/ 	.short	0x0101


	//----- nvinfo : EIATTR_VRC_CTA_INIT_COUNT
	.align		4
        /*0054*/ 	.byte	0x02, 0x4a
	.zero		1
	.zero		1


	//----- nvinfo : EIATTR_EXIT_INSTR_OFFSETS
	.align		4
        /*0058*/ 	.byte	0x04, 0x1c
        /*005a*/ 	.short	(.L_69 - .L_68)


	//   ....[0]....
.L_68:
        /*005c*/ 	.word	0x00000070


	//   ....[1]....
        /*0060*/ 	.word	0x00000120


	//----- nvinfo : EIATTR_CBANK_PARAM_SIZE
	.align		4
.L_69:
        /*0064*/ 	.byte	0x03, 0x19
        /*0066*/ 	.short	0x001c


	//----- nvinfo : EIATTR_PARAM_CBANK
	.align		4
        /*0068*/ 	.byte	0x04, 0x0a
        /*006a*/ 	.short	(.L_71 - .L_70)
	.align		4
.L_70:
        /*006c*/ 	.word	index@(.nv.constant0._Z12saxpy_kernelfPKfPfi)
        /*0070*/ 	.short	0x0380
        /*0072*/ 	.short	0x001c


	//----- nvinfo : EIATTR_SW_WAR
	.align		4
.L_71:
        /*0074*/ 	.byte	0x04, 0x36
        /*0076*/ 	.short	(.L_73 - .L_72)
.L_72:
        /*0078*/ 	.word	0x00000008
.L_73:


//--------------------- .nv.info._Z19gate_compute_kernelPKfS0_S0_fPfiii --------------------------
	.section	.nv.info._Z19gate_compute_kernelPKfS0_S0_fPfiii,"",@"SHT_CUDA_INFO"
	.sectionflags	@""
	.align	4


	//----- nvinfo : EIATTR_CUDA_API_VERSION
	.align		4
        /*0000*/ 	.byte	0x04, 0x37
        /*0002*/ 	.short	(.L_75 - .L_74)
.L_74:
        /*0004*/ 	.word	0x00000082


	//----- nvinfo : EIATTR_KPARAM_INFO
	.align		4
.L_75:
        /*0008*/ 	.byte	0x04, 0x17
        /*000a*/ 	.short	(.L_77 - .L_76)
.L_76:
        /*000c*/ 	.word	0x00000000
        /*0010*/ 	.short	0x0007
        /*0012*/ 	.short	0x0030
        /*0014*/ 	.byte	0x00, 0xf0, 0x11, 0x00


	//----- nvinfo : EIATTR_KPARAM_INFO
	.align		4
.L_77:
        /*0018*/ 	.byte	0x04, 0x17
        /*001a*/ 	.short	(.L_79 - .L_78)
.L_78:
        /*001c*/ 	.word	0x00000000
        /*0020*/ 	.short	0x0006
        /*0022*/ 	.short	0x002c
        /*0024*/ 	.byte	0x00, 0xf0, 0x11, 0x00


	//----- nvinfo : EIATTR_KPARAM_INFO
	.align		4
.L_79:
        /*0028*/ 	.byte	0x04, 0x17
        /*002a*/ 	.short	(.L_81 - .L_80)
.L_80:
        /*002c*/ 	.word	0x00000000
        /*0030*/ 	.short	0x0005
        /*0032*/ 	.short	0x0028
        /*0034*/ 	.byte	0x00, 0xf0, 0x11, 0x00


	//----- nvinfo : EIATTR_KPARAM_INFO
	.align		4
.L_81:
        /*0038*/ 	.byte	0x04, 0x17
        /*003a*/ 	.short	(.L_83 - .L_82)
.L_82:
        /*003c*/ 	.word	0x00000000
        /*0040*/ 	.short	0x0004
        /*0042*/ 	.short	0x0020
        /*0044*/ 	.byte	0x00, 0xf5, 0x21, 0x00


	//----- nvinfo : EIATTR_KPARAM_INFO
	.align		4
.L_83:
        /*0048*/ 	.byte	0x04, 0x17
        /*004a*/ 	.short	(.L_85 - .L_84)
.L_84:
        /*004c*/ 	.word	0x00000000
        /*0050*/ 	.short	0x0003
        /*0052*/ 	.short	0x0018
        /*0054*/ 	.byte	0x00, 0xf0, 0x11, 0x00


	//----- nvinfo : EIATTR_KPARAM_INFO
	.align		4
.L_85:
        /*0058*/ 	.byte	0x04, 0x17
        /*005a*/ 	.short	(.L_87 - .L_86)
.L_86:
        /*005c*/ 	.word	0x00000000
        /*0060*/ 	.short	0x0002
        /*0062*/ 	.short	0x0010
        /*0064*/ 	.byte	0x00, 0xf5, 0x21, 0x00


	//----- nvinfo : EIATTR_KPARAM_INFO
	.align		4
.L_87:
        /*0068*/ 	.byte	0x04, 0x17
        /*006a*/ 	.short	(.L_89 - .L_88)
.L_88:
        /*006c*/ 	.word	0x00000000
        /*0070*/ 	.short	0x0001
        /*0072*/ 	.short	0x0008
        /*0074*/ 	.byte	0x00, 0xf5, 0x21, 0x00


	//----- nvinfo : EIATTR_KPARAM_INFO
	.align		4
.L_89:
        /*0078*/ 	.byte	0x04, 0x17
        /*007a*/ 	.short	(.L_91 - .L_90)
.L_90:
        /*007c*/ 	.word	0x00000000
        /*0080*/ 	.short	0x0000
        /*0082*/ 	.short	0x0000
        /*0084*/ 	.byte	0x00, 0xf5, 0x21, 0x00


	//----- nvinfo : EIATTR_SPARSE_MMA_MASK
	.align		4
.L_91:
        /*0088*/ 	.byte	0x03, 0x50
        /*008a*/ 	.short	0x0000


	//----- nvinfo : EIATTR_MAXREG_COUNT
	.align		4
        /*008c*/ 	.byte	0x03, 0x1b
        /*008e*/ 	.short	0x00ff


	//----- nvinfo : EIATTR_NUM_BARRIERS
	.align		4
        /*0090*/ 	.byte	0x02, 0x4c
        /*0092*/ 	.byte	0x01
	.zero		1


	//----- nvinfo : EIATTR_MERCURY_ISA_VERSION
	.align		4
        /*0094*/ 	.byte	0x03, 0x5f
        /*0096*/ 	.short	0x0101


	//----- nvinfo : EIATTR_COOP_GROUP_MASK_REGIDS
	.align		4
        /*0098*/ 	.byte	0x04, 0x29
        /*009a*/ 	.short	(.L_93 - .L_92)


	//   ....[0]....
.L_92:
        /*009c*/ 	.word	0xffffffff


	//   ....[1]....
        /*00a0*/ 	.word	0xffffffff


	//   ....[2]....
        /*00a4*/ 	.word	0xffffffff


	//   ....[3]....
        /*00a8*/ 	.word	0xffffffff


	//   ....[4]....
        /*00ac*/ 	.word	0xffffffff


	//----- nvinfo : EIATTR_COOP_GROUP_INSTR_OFFSETS
	.align		4
.L_93:
        /*00b0*/ 	.byte	0x04, 0x28
        /*00b2*/ 	.short	(.L_95 - .L_94)


	//   ....[0]....
.L_94:
        /*00b4*/ 	.word	0x00000210


	//   ....[1]....
        /*00b8*/ 	.word	0x00000270


	//   ....[2]....
        /*00bc*/ 	.word	0x000002b0


	//   ....[3]....
        /*00c0*/ 	.word	0x000002d0


	//   ....[4]....
        /*00c4*/ 	.word	0x000002f0


	//----- nvinfo : EIATTR_VRC_CTA_INIT_COUNT
	.align		4
.L_95:
        /*00c8*/ 	.byte	0x02, 0x4a
	.zero		1
	.zero		1


	//----- nvinfo : EIATTR_EXIT_INSTR_OFFSETS
	.align		4
        /*00cc*/ 	.byte	0x04, 0x1c
        /*00ce*/ 	.short	(.L_97 - .L_96)


	//   ....[0]....
.L_96:
        /*00d0*/ 	.word	0x00000040


	//   ....[1]....
        /*00d4*/ 	.word	0x00000330


	//   ....[2]....
        /*00d8*/ 	.word	0x00000ab0


	//   ....[3]....
        /*00dc*/ 	.word	0x00000d50


	//----- nvinfo : EIATTR_CRS_STACK_SIZE
	.align		4
.L_97:
        /*00e0*/ 	.byte	0x04, 0x1e
        /*00e2*/ 	.short	(.L_99 - .L_98)
.L_98:
        /*00e4*/ 	.word	0x00000000


	//----- nvinfo : EIATTR_CBANK_PARAM_SIZE
	.align		4
.L_99:
        /*00e8*/ 	.byte	0x03, 0x19
        /*00ea*/ 	.short	0x0034


	//----- nvinfo : EIATTR_PARAM_CBANK
	.align		4
        /*00ec*/ 	.byte	0x04, 0x0a
        /*00ee*/ 	.short	(.L_101 - .L_100)
	.align		4
.L_100:
        /*00f0*/ 	.word	index@(.nv.constant0._Z19gate_compute_kernelPKfS0_S0_fPfiii)
        /*00f4*/ 	.short	0x0380
        /*00f6*/ 	.short	0x0034


	//----- nvinfo : EIATTR_SW_WAR
	.align		4
.L_101:
        /*00f8*/ 	.byte	0x04, 0x36
        /*00fa*/ 	.short	(.L_103 - .L_102)
.L_102:
        /*00fc*/ 	.word	0x00000008
.L_103:


//--------------------- .nv.info._Z18bf16_to_f32_kernelPKtPfi --------------------------
	.section	.nv.info._Z18bf16_to_f32_kernelPKtPfi,"",@"SHT_CUDA_INFO"
	.sectionflags	@""
	.align	4


	//----- nvinfo : EIATTR_CUDA_API_VERSION
	.align		4
        /*0000*/ 	.byte	0x04, 0x37
        /*0002*/ 	.short	(.L_105 - .L_104)
.L_104:
        /*0004*/ 	.word	0x00000082


	//----- nvinfo : EIATTR_KPARAM_INFO
	.align		4
.L_105:
        /*0008*/ 	.byte	0x04, 0x17
        /*000a*/ 	.short	(.L_107 - .L_106)
.L_106:
        /*000c*/ 	.word	0x00000000
        /*0010*/ 	.short	0x0002
        /*0012*/ 	.short	0x0010
        /*0014*/ 	.byte	0x00, 0xf0, 0x11, 0x00


	//----- nvinfo : EIATTR_KPARAM_INFO
	.align		4
.L_107:
        /*0018*/ 	.byte	0x04, 0x17
        /*001a*/ 	.short	(.L_109 - .L_108)
.L_108:
        /*001c*/ 	.word	0x00000000
        /*0020*/ 	.short	0x0001
        /*0022*/ 	.short	0x0008
        /*0024*/ 	.byte	0x00, 0xf5, 0x21, 0x00


	//----- nvinfo : EIATTR_KPARAM_INFO
	.align		4
.L_109:
        /*0028*/ 	.byte	0x04, 0x17
        /*002a*/ 	.short	(.L_111 - .L_110)
.L_110:
        /*002c*/ 	.word	0x00000000
        /*0030*/ 	.short	0x0000
        /*0032*/ 	.short	0x0000
        /*0034*/ 	.byte	0x00, 0xf5, 0x21, 0x00


	//----- nvinfo : EIATTR_SPARSE_MMA_MASK
	.align		4
.L_111:
        /*0038*/ 	.byte	0x03, 0x50
        /*003a*/ 	.short	0x0000


	//----- nvinfo : EIATTR_MAXREG_COUNT
	.align		4
        /*003c*/ 	.byte	0x03, 0x1b
        /*003e*/ 	.short	0x00ff


	//----- nvinfo : EIATTR_MERCURY_ISA_VERSION
	.align		4
        /*0040*/ 	.byte	0x03, 0x5f
        /*0042*/ 	.short	0x0101


	//----- nvinfo : EIATTR_VRC_CTA_INIT_COUNT
	.align		4
        /*0044*/ 	.byte	0x02, 0x4a
	.zero		1
	.zero		1


	//----- nvinfo : EIATTR_EXIT_INSTR_OFFSETS
	.align		4
        /*0048*/ 	.byte	0x04, 0x1c
        /*004a*/ 	.short	(.L_113 - .L_112)


	//   ....[0]....
.L_112:
        /*004c*/ 	.word	0x00000070


	//   ....[1]....
        /*0050*/ 	.word	0x00000100


	//----- nvinfo : EIATTR_CBANK_PARAM_SIZE
	.align		4
.L_113:
        /*0054*/ 	.byte	0x03, 0x19
        /*0056*/ 	.short	0x0014


	//----- nvinfo : EIATTR_PARAM_CBANK
	.align		4
        /*0058*/ 	.byte	0x04, 0x0a
        /*005a*/ 	.short	(.L_115 - .L_114)
	.align		4
.L_114:
        /*005c*/ 	.word	index@(.nv.constant0._Z18bf16_to_f32_kernelPKtPfi)
        /*0060*/ 	.short	0x0380
        /*0062*/ 	.short	0x0014


	//----- nvinfo : EIATTR_SW_WAR
	.align		4
.L_115:
        /*0064*/ 	.byte	0x04, 0x36
        /*0066*/ 	.short	(.L_117 - .L_116)
.L_116:
        /*0068*/ 	.word	0x00000008
.L_117:


//--------------------- .nv.info._Z18f32_to_bf16_kernelPKfPti --------------------------
	.section	.nv.info._Z18f32_to_bf16_kernelPKfPti,"",@"SHT_CUDA_INFO"
	.sectionflags	@""
	.align	4


	//----- nvinfo : EIATTR_CUDA_API_VERSION
	.align		4
        /*0000*/ 	.byte	0x04, 0x37
        /*0002*/ 	.short	(.L_119 - .L_118)
.L_118:
        /*0004*/ 	.word	0x00000082


	//----- nvinfo : EIATTR_KPARAM_INFO
	.align		4
.L_119:
        /*0008*/ 	.byte	0x04, 0x17
        /*000a*/ 	.short	(.L_121 - .L_120)
.L_120:
        /*000c*/ 	.word	0x00000000
        /*0010*/ 	.short	0x0002
        /*0012*/ 	.short	0x0010
        /*0014*/ 	.byte	0x00, 0xf0, 0x11, 0x00


	//----- nvinfo : EIATTR_KPARAM_INFO
	.align		4
.L_121:
        /*0018*/ 	.byte	0x04, 0x17
        /*001a*/ 	.short	(.L_123 - .L_122)
.L_122:
        /*001c*/ 	.word	0x00000000
        /*0020*/ 	.short	0x0001
        /*0022*/ 	.short	0x0008
        /*0024*/ 	.byte	0x00, 0xf5, 0x21, 0x00


	//----- nvinfo : EIATTR_KPARAM_INFO
	.align		4
.L_123:
        /*0028*/ 	.byte	0x04, 0x17
        /*002a*/ 	.short	(.L_125 - .L_124)
.L_124:
        /*002c*/ 	.word	0x00000000
        /*0030*/ 	.short	0x0000
        /*0032*/ 	.short	0x0000
        /*0034*/ 	.byte	0x00, 0xf5, 0x21, 0x00


	//----- nvinfo : EIATTR_SPARSE_MMA_MASK
	.align		4
.L_125:
        /*0038*/ 	.byte	0x03, 0x50
        /*003a*/ 	.short	0x0000


	//----- nvinfo : EIATTR_MAXREG_COUNT
	.align		4
        /*003c*/ 	.byte	0x03, 0x1b
        /*003e*/ 	.short	0x00ff


	//----- nvinfo : EIATTR_MERCURY_ISA_VERSION
	.align		4
        /*0040*/ 	.byte	0x03, 0x5f
        /*0042*/ 	.short	0x0101


	//----- nvinfo : EIATTR_VRC_CTA_INIT_COUNT
	.align		4
        /*0044*/ 	.byte	0x02, 0x4a
	.zero		1
	.zero		1


	//----- nvinfo : EIATTR_EXIT_INSTR_OFFSETS
	.align		4
        /*0048*/ 	.byte	0x04, 0x1c
        /*004a*/ 	.short	(.L_127 - .L_126)


	//   ....[0]....
.L_126:
        /*004c*/ 	.word	0x00000070


	//   ....[1]....
        /*0050*/ 	.word	0x00000100


	//----- nvinfo : EIATTR_CBANK_PARAM_SIZE
	.align		4
.L_127:
        /*0054*/ 	.byte	0x03, 0x19
        /*0056*/ 	.short	0x0014


	//----- nvinfo : EIATTR_PARAM_CBANK
	.align		4
        /*0058*/ 	.byte	0x04, 0x0a
        /*005a*/ 	.short	(.L_129 - .L_128)
	.align		4
.L_128:
        /*005c*/ 	.word	index@(.nv.constant0._Z18f32_to_bf16_kernelPKfPti)
        /*0060*/ 	.short	0x0380
        /*0062*/ 	.short	0x0014


	//----- nvinfo : EIATTR_SW_WAR
	.align		4
.L_129:
        /*0064*/ 	.byte	0x04, 0x36
        /*0066*/ 	.short	(.L_131 - .L_130)
.L_130:
        /*0068*/ 	.word	0x00000008
.L_131:


//--------------------- .nv.info._Z23sigmoid_backward_kernelPKfS0_Pfi --------------------------
	.section	.nv.info._Z23sigmoid_backward_kernelPKfS0_Pfi,"",@"SHT_CUDA_INFO"
	.sectionflags	@""
	.align	4


	//----- nvinfo : EIATTR_CUDA_API_VERSION
	.align		4
        /*0000*/ 	.byte	0x04, 0x37
        /*0002*/ 	.short	(.L_133 - .L_132)
.L_132:
        /*0004*/ 	.word	0x00000082


	//----- nvinfo : EIATTR_KPARAM_INFO
	.align		4
.L_133:
        /*0008*/ 	.byte	0x04, 0x17
        /*000a*/ 	.short	(.L_135 - .L_134)
.L_134:
        /*000c*/ 	.word	0x00000000
        /*0010*/ 	.short	0x0003
        /*0012*/ 	.short	0x0018
        /*0014*/ 	.byte	0x00, 0xf0, 0x11, 0x00


	//----- nvinfo : EIATTR_KPARAM_INFO
	.align		4
.L_135:
        /*0018*/ 	.byte	0x04, 0x17
        /*001a*/ 	.short	(.L_137 - .L_136)
.L_136:
        /*001c*/ 	.word	0x00000000
        /*0020*/ 	.short	0x0002
        /*0022*/ 	.short	0x0010
        /*0024*/ 	.byte	0x00, 0xf5, 0x21, 0x00


	//----- nvinfo : EIATTR_KPARAM_INFO
	.align		4
.L_137:
        /*0028*/ 	.byte	0x04, 0x17
        /*002a*/ 	.short	(.L_139 - .L_138)
.L_138:
        /*002c*/ 	.word	0x00000000
        /*0030*/ 	.short	0x0001
        /*0032*/ 	.short	0x0008
        /*0034*/ 	.byte	0x00, 0xf5, 0x21, 0x00


	//----- nvinfo : EIATTR_KPARAM_INFO
	.align		4
.L_139:
        /*0038*/ 	.byte	0x04, 0x17
        /*003a*/ 	.short	(.L_141 - .L_140)
.L_140:
        /*003c*/ 	.word	0x00000000
        /*0040*/ 	.short	0x0000
        /*0042*/ 	.short	0x0000
        /*0044*/ 	.byte	0x00, 0xf5, 0x21, 0x00


	//----- nvinfo : EIATTR_SPARSE_MMA_MASK
	.align		4
.L_141:
        /*0048*/ 	.byte	0x03, 0x50
        /*004a*/ 	.short	0x0000


	//----- nvinfo : EIATTR_MAXREG_COUNT
	.align		4
        /*004c*/ 	.byte	0x03, 0x1b
        /*004e*/ 	.short	0x00ff


	//----- nvinfo : EIATTR_MERCURY_ISA_VERSION
	.align		4
        /*0050*/ 	.byte	0x03, 0x5f
        /*0052*/ 	.short	0x0101


	//----- nvinfo : EIATTR_VRC_CTA_INIT_COUNT
	.align		4
        /*0054*/ 	.byte	0x02, 0x4a
	.zero		1
	.zero		1


	//----- nvinfo : EIATTR_EXIT_INSTR_OFFSETS
	.align		4
        /*0058*/ 	.byte	0x04, 0x1c
        /*005a*/ 	.short	(.L_143 - .L_142)


	//   ....[0]....
.L_142:
        /*005c*/ 	.word	0x00000070


	//   ....[1]....
        /*0060*/ 	.word	0x00000150


	//----- nvinfo : EIATTR_CBANK_PARAM_SIZE
	.align		4
.L_143:
        /*0064*/ 	.byte	0x03, 0x19
        /*0066*/ 	.short	0x001c


	//----- nvinfo : EIATTR_PARAM_CBANK
	.align		4
        /*0068*/ 	.byte	0x04, 0x0a
        /*006a*/ 	.short	(.L_145 - .L_144)
	.align		4
.L_144:
        /*006c*/ 	.word	index@(.nv.constant0._Z23sigmoid_backward_kernelPKfS0_Pfi)
        /*0070*/ 	.short	0x0380
        /*0072*/ 	.short	0x001c


	//----- nvinfo : EIATTR_SW_WAR
	.align		4
.L_145:
        /*0074*/ 	.byte	0x04, 0x36
        /*0076*/ 	.short	(.L_147 - .L_146)
.L_146:
        /*0078*/ 	.word	0x00000008
.L_147:


//--------------------- .nv.info._Z22gating_backward_kernelPKfS0_S0_PfS1_i --------------------------
	.section	.nv.info._Z22gating_backward_kernelPKfS0_S0_PfS1_i,"",@"SHT_CUDA_INFO"
	.sectionflags	@""
	.align	4


	//----- nvinfo : EIATTR_CUDA_API_VERSION
	.align		4
        /*0000*/ 	.byte	0x04, 0x37
        /*0002*/ 	.short	(.L_149 - .L_148)
.L_148:
        /*0004*/ 	.word	0x00000082


	//----- nvinfo : EIATTR_KPARAM_INFO
	.align		4
.L_149:
        /*0008*/ 	.byte	0x04, 0x17
        /*000a*/ 	.short	(.L_151 - .L_150)
.L_150:
        /*000c*/ 	.word	0x00000000
        /*0010*/ 	.short	0x0005
        /*0012*/ 	.short	0x0028
        /*0014*/ 	.byte	0x00, 0xf0, 0x11, 0x00


	//----- nvinfo : EIATTR_KPARAM_INFO
	.align		4
.L_151:
        /*0018*/ 	.byte	0x04, 0x17
        /*001a*/ 	.short	(.L_153 - .L_152)
.L_152:
        /*001c*/ 	.word	0x00000000
        /*0020*/ 	.short	0x0004
        /*0022*/ 	.short	0x0020
        /*0024*/ 	.byte	0x00, 0xf5, 0x21, 0x00


	//----- nvinfo : EIATTR_KPARAM_INFO
	.align		4
.L_153:
        /*0028*/ 	.byte	0x04, 0x17
        /*002a*/ 	.short	(.L_155 - .L_154)
.L_154:
        /*002c*/ 	.word	0x00000000
        /*0030*/ 	.short	0x0003
        /*0032*/ 	.short	0x0018
        /*0034*/ 	.byte	0x00, 0xf5, 0x21, 0x00


	//----- nvinfo : EIATTR_KPARAM_INFO
	.align		4
.L_155:
        /*0038*/ 	.byte	0x04, 0x17
        /*003a*/ 	.short	(.L_157 - .L_156)
.L_156:
        /*003c*/ 	.word	0x00000000
        /*0040*/ 	.short	0x0002
        /*0042*/ 	.short	0x0010
        /*0044*/ 	.byte	0x00, 0xf5, 0x21, 0x00


	//----- nvinfo : EIATTR_KPARAM_INFO
	.align		4
.L_157:
        /*0048*/ 	.byte	0x04, 0x17
        /*004a*/ 	.short	(.L_159 - .L_158)
.L_158:
        /*004c*/ 	.word	0x00000000
        /*0050*/ 	.short	0x0001
        /*0052*/ 	.short	0x0008
        /*0054*/ 	.byte	0x00, 0xf5, 0x21, 0x00


	//----- nvinfo : EIATTR_KPARAM_INFO
	.align		4
.L_159:
        /*0058*/ 	.byte	0x04, 0x17
        /*005a*/ 	.short	(.L_161 - .L_160)
.L_160:
        /*005c*/ 	.word	0x00000000
        /*0060*/ 	.short	0x0000
        /*0062*/ 	.short	0x0000
        /*0064*/ 	.byte	0x00, 0xf5, 0x21, 0x00


	//----- nvinfo : EIATTR_SPARSE_MMA_MASK
	.align		4
.L_161:
        /*0068*/ 	.byte	0x03, 0x50
        /*006a*/ 	.short	0x0000


	//----- nvinfo : EIATTR_MAXREG_COUNT
	.align		4
        /*006c*/ 	.byte	0x03, 0x1b
        /*006e*/ 	.short	0x00ff


	//----- nvinfo : EIATTR_MERCURY_ISA_VERSION
	.align		4
        /*0070*/ 	.byte	0x03, 0x5f
        /*0072*/ 	.short	0x0101


	//----- nvinfo : EIATTR_VRC_CTA_INIT_COUNT
	.align		4
        /*0074*/ 	.byte	0x02, 0x4a
	.zero		1
	.zero		1


	//----- nvinfo : EIATTR_EXIT_INSTR_OFFSETS
	.align		4
        /*0078*/ 	.byte	0x04, 0x1c
        /*007a*/ 	.short	(.L_163 - .L_162)


	//   ....[0]....
.L_162:
        /*007c*/ 	.word	0x00000070


	//   ....[1]....
        /*0080*/ 	.word	0x000001a0


	//----- nvinfo : EIATTR_CBANK_PARAM_SIZE
	.align		4
.L_163:
        /*0084*/ 	.byte	0x03, 0x19
        /*0086*/ 	.short	0x002c


	//----- nvinfo : EIATTR_PARAM_CBANK
	.align		4
        /*0088*/ 	.byte	0x04, 0x0a
        /*008a*/ 	.short	(.L_165 - .L_164)
	.align		4
.L_164:
        /*008c*/ 	.word	index@(.nv.constant0._Z22gating_backward_kernelPKfS0_S0_PfS1_i)
        /*0090*/ 	.short	0x0380
        /*0092*/ 	.short	0x002c


	//----- nvinfo : EIATTR_SW_WAR
	.align		4
.L_165:
        /*0094*/ 	.byte	0x04, 0x36
        /*0096*/ 	.short	(.L_167 - .L_166)
.L_166:
        /*0098*/ 	.word	0x00000008
.L_167:


//--------------------- .nv.info._Z19elemwise_mul_kernelPKfS0_Pfi --------------------------
	.section	.nv.info._Z19elemwise_mul_kernelPKfS0_Pfi,"",@"SHT_CUDA_INFO"
	.sectionflags	@""
	.align	4


	//----- nvinfo : EIATTR_CUDA_API_VERSION
	.align		4
        /*0000*/ 	.byte	0x04, 0x37
        /*0002*/ 	.short	(.L_169 - .L_168)
.L_168:
        /*0004*/ 	.word	0x00000082


	//----- nvinfo : EIATTR_KPARAM_INFO
	.align		4
.L_169:
        /*0008*/ 	.byte	0x04, 0x17
        /*000a*/ 	.short	(.L_171 - .L_170)
.L_170:
        /*000c*/ 	.word	0x00000000
        /*0010*/ 	.short	0x0003
        /*0012*/ 	.short	0x0018
        /*0014*/ 	.byte	0x00, 0xf0, 0x11, 0x00


	//----- nvinfo : EIATTR_KPARAM_INFO
	.align		4
.L_171:
        /*0018*/ 	.byte	0x04, 0x17
        /*001a*/ 	.short	(.L_173 - .L_172)
.L_172:
        /*001c*/ 	.word	0x00000000
        /*0020*/ 	.short	0x0002
        /*0022*/ 	.short	0x0010
        /*0024*/ 	.byte	0x00, 0xf5, 0x21, 0x00


	//----- nvinfo : EIATTR_KPARAM_INFO
	.align		4
.L_173:
        /*0028*/ 	.byte	0x04, 0x17
        /*002a*/ 	.short	(.L_175 - .L_174)
.L_174:
        /*002c*/ 	.word	0x00000000
        /*0030*/ 	.short	0x0001
        /*0032*/ 	.short	0x0008
        /*0034*/ 	.byte	0x00, 0xf5, 0x21, 0x00


	//----- nvinfo : EIATTR_KPARAM_INFO
	.align		4
.L_175:
        /*0038*/ 	.byte	0x04, 0x17
        /*003a*/ 	.short	(.L_177 - .L_176)
.L_176:
        /*003c*/ 	.word	0x00000000
        /*0040*/ 	.short	0x0000
        /*0042*/ 	.short	0x0000
        /*0044*/ 	.byte	0x00, 0xf5, 0x21, 0x00


	//----- nvinfo : EIATTR_SPARSE_MMA_MASK
	.align		4
.L_177:
        /*0048*/ 	.byte	0x03, 0x50
        /*004a*/ 	.short	0x0000


	//----- nvinfo : EIATTR_MAXREG_COUNT
	.align		4
        /*004c*/ 	.byte	0x03, 0x1b
        /*004e*/ 	.short	0x00ff


	//----- nvinfo : EIATTR_MERCURY_ISA_VERSION
	.align		4
        /*0050*/ 	.byte	0x03, 0x5f
        /*0052*/ 	.short	0x0101


	//----- nvinfo : EIATTR_VRC_CTA_INIT_COUNT
	.align		4
        /*0054*/ 	.byte	0x02, 0x4a
	.zero		1
	.zero		1


	//----- nvinfo : EIATTR_EXIT_INSTR_OFFSETS
	.align		4
        /*0058*/ 	.byte	0x04, 0x1c
        /*005a*/ 	.short	(.L_179 - .L_178)


	//   ....[0]....
.L_178:
        /*005c*/ 	.word	0x00000070


	//   ....[1]....
        /*0060*/ 	.word	0x00000130


	//----- nvinfo : EIATTR_CBANK_PARAM_SIZE
	.align		4
.L_179:
        /*0064*/ 	.byte	0x03, 0x19
        /*0066*/ 	.short	0x001c


	//----- nvinfo : EIATTR_PARAM_CBANK
	.align		4
        /*0068*/ 	.byte	0x04, 0x0a
        /*006a*/ 	.short	(.L_181 - .L_180)
	.align		4
.L_180:
        /*006c*/ 	.word	index@(.nv.constant0._Z19elemwise_mul_kernelPKfS0_Pfi)
        /*0070*/ 	.short	0x0380
        /*0072*/ 	.short	0x001c


	//----- nvinfo : EIATTR_SW_WAR
	.align		4
.L_181:
        /*0074*/ 	.byte	0x04, 0x36
        /*0076*/ 	.short	(.L_183 - .L_182)
.L_182:
        /*0078*/ 	.word	0x00000008
.L_183:


//--------------------- .nv.info._Z15softplus_kernelPKfPfi --------------------------
	.section	.nv.info._Z15softplus_kernelPKfPfi,"",@"SHT_CUDA_INFO"
	.sectionflags	@""
	.align	4


	//----- nvinfo : EIATTR_CUDA_API_VERSION
	.align		4
        /*0000*/ 	.byte	0x04, 0x37
        /*0002*/ 	.short	(.L_185 - .L_184)
.L_184:
        /*0004*/ 	.word	0x00000082


	//----- nvinfo : EIATTR_KPARAM_INFO
	.align		4
.L_185:
        /*0008*/ 	.byte	0x04, 0x17
        /*000a*/ 	.short	(.L_187 - .L_186)
.L_186:
        /*000c*/ 	.word	0x00000000
        /*0010*/ 	.short	0x0002
        /*0012*/ 	.short	0x0010
        /*0014*/ 	.byte	0x00, 0xf0, 0x11, 0x00


	//----- nvinfo : EIATTR_KPARAM_INFO
	.align		4
.L_187:
        /*0018*/ 	.byte	0x04, 0x17
        /*001a*/ 	.short	(.L_189 - .L_188)
.L_188:
        /*001c*/ 	.word	0x00000000
        /*0020*/ 	.short	0x0001
        /*0022*/ 	.short	0x0008
        /*0024*/ 	.byte	0x00, 0xf5, 0x21, 0x00


	//----- nvinfo : EIATTR_KPARAM_INFO
	.align		4
.L_189:
        /*0028*/ 	.byte	0x04, 0x17
        /*002a*/ 	.short	(.L_191 - .L_190)
.L_190:
        /*002c*/ 	.word	0x00000000
        /*0030*/ 	.short	0x0000
        /*0032*/ 	.short	0x0000
        /*0034*/ 	.byte	0x00, 0xf5, 0x21, 0x00


	//----- nvinfo : EIATTR_SPARSE_MMA_MASK
	.align		4
.L_191:
        /*0038*/ 	.byte	0x03, 0x50
        /*003a*/ 	.short	0x0000


	//----- nvinfo : EIATTR_MAXREG_COUNT
	.align		4
        /*003c*/ 	.byte	0x03, 0x1b
        /*003e*/ 	.short	0x00ff


	//----- nvinfo : EIATTR_MERCURY_ISA_VERSION
	.align		4
        /*0040*/ 	.byte	0x03, 0x5f
        /*0042*/ 	.short	0x0101


	//----- nvinfo : EIATTR_VRC_CTA_INIT_COUNT
	.align		4
        /*0044*/ 	.byte	0x02, 0x4a
	.zero		1
	.zero		1


	//----- nvinfo : EIATTR_EXIT_INSTR_OFFSETS
	.align		4
        /*0048*/ 	.byte	0x04, 0x1c
        /*004a*/ 	.short	(.L_193 - .L_192)


	//   ....[0]....
.L_192:
        /*004c*/ 	.word	0x00000070


	//   ....[1]....
        /*0050*/ 	.word	0x00000370


	//----- nvinfo : EIATTR_CRS_STACK_SIZE
	.align		4
.L_193:
        /*0054*/ 	.byte	0x04, 0x1e
        /*0056*/ 	.short	(.L_195 - .L_194)
.L_194:
        /*0058*/ 	.word	0x00000000


	//----- nvinfo : EIATTR_CBANK_PARAM_SIZE
	.align		4
.L_195:
        /*005c*/ 	.byte	0x03, 0x19
        /*005e*/ 	.short	0x0014


	//----- nvinfo : EIATTR_PARAM_CBANK
	.align		4
        /*0060*/ 	.byte	0x04, 0x0a
        /*0062*/ 	.short	(.L_197 - .L_196)
	.align		4
.L_196:
        /*0064*/ 	.word	index@(.nv.constant0._Z15softplus_kernelPKfPfi)
        /*0068*/ 	.short	0x0380
        /*006a*/ 	.short	0x0014


	//----- nvinfo : EIATTR_SW_WAR
	.align		4
.L_197:
        /*006c*/ 	.byte	0x04, 0x36
        /*006e*/ 	.short	(.L_199 - .L_198)
.L_198:
        /*0070*/ 	.word	0x00000008
.L_199:


//--------------------- .nv.info._Z14sigmoid_kernelPKfPfi --------------------------
	.section	.nv.info._Z14sigmoid_kernelPKfPfi,"",@"SHT_CUDA_INFO"
	.sectionflags	@""
	.align	4


	//----- nvinfo : EIATTR_CUDA_API_VERSION
	.align		4
        /*0000*/ 	.byte	0x04, 0x37
        /*0002*/ 	.short	(.L_201 - .L_200)
.L_200:
        /*0004*/ 	.word	0x00000082


	//----- nvinfo : EIATTR_KPARAM_INFO
	.align		4
.L_201:
        /*0008*/ 	.byte	0x04, 0x17
        /*000a*/ 	.short	(.L_203 - .L_202)
.L_202:
        /*000c*/ 	.word	0x00000000
        /*0010*/ 	.short	0x0002
        /*0012*/ 	.short	0x0010
        /*0014*/ 	.byte	0x00, 0xf0, 0x11, 0x00


	//----- nvinfo : EIATTR_KPARAM_INFO
	.align		4
.L_203:
        /*0018*/ 	.byte	0x04, 0x17
        /*001a*/ 	.short	(.L_205 - .L_204)
.L_204:
        /*001c*/ 	.word	0x00000000
        /*0020*/ 	.short	0x0001
        /*0022*/ 	.short	0x0008
        /*0024*/ 	.byte	0x00, 0xf5, 0x21, 0x00


	//----- nvinfo : EIATTR_KPARAM_INFO
	.align		4
.L_205:
        /*0028*/ 	.byte	0x04, 0x17
        /*002a*/ 	.short	(.L_207 - .L_206)
.L_206:
        /*002c*/ 	.word	0x00000000
        /*0030*/ 	.short	0x0000
        /*0032*/ 	.short	0x0000
        /*0034*/ 	.byte	0x00, 0xf5, 0x21, 0x00


	//----- nvinfo : EIATTR_SPARSE_MMA_MASK
	.align		4
.L_207:
        /*0038*/ 	.byte	0x03, 0x50
        /*003a*/ 	.short	0x0000


	//----- nvinfo : EIATTR_MAXREG_COUNT
	.align		4
        /*003c*/ 	.byte	0x03, 0x1b
        /*003e*/ 	.short	0x00ff


	//----- nvinfo : EIATTR_MERCURY_ISA_VERSION
	.align		4
        /*0040*/ 	.byte	0x03, 0x5f
        /*0042*/ 	.short	0x0101


	//----- nvinfo : EIATTR_VRC_CTA_INIT_COUNT
	.align		4
        /*0044*/ 	.byte	0x02, 0x4a
	.zero		1
	.zero		1


	//----- nvinfo : EIATTR_EXIT_INSTR_OFFSETS
	.align		4
        /*0048*/ 	.byte	0x04, 0x1c
        /*004a*/ 	.short	(.L_209 - .L_208)


	//   ....[0]....
.L_208:
        /*004c*/ 	.word	0x00000070


	//   ....[1]....
        /*0050*/ 	.word	0x00000260


	//----- nvinfo : EIATTR_CRS_STACK_SIZE
	.align		4
.L_209:
        /*0054*/ 	.byte	0x04, 0x1e
        /*0056*/ 	.short	(.L_211 - .L_210)
.L_210:
        /*0058*/ 	.word	0x00000000


	//----- nvinfo : EIATTR_CBANK_PARAM_SIZE
	.align		4
.L_211:
        /*005c*/ 	.byte	0x03, 0x19
        /*005e*/ 	.short	0x0014


	//----- nvinfo : EIATTR_PARAM_CBANK
	.align		4
        /*0060*/ 	.byte	0x04, 0x0a
        /*0062*/ 	.short	(.L_213 - .L_212)
	.align		4
.L_212:
        /*0064*/ 	.word	index@(.nv.constant0._Z14sigmoid_kernelPKfPfi)
        /*0068*/ 	.short	0x0380
        /*006a*/ 	.short	0x0014


	//----- nvinfo : EIATTR_SW_WAR
	.align		4
.L_213:
        /*006c*/ 	.byte	0x04, 0x36
        /*006e*/ 	.short	(.L_215 - .L_214)
.L_214:
        /*0070*/ 	.word	0x00000008
.L_215:


//--------------------- .nv.callgraph             --------------------------
	.section	.nv.callgraph,"",@"SHT_CUDA_CALLGRAPH"
	.align	4
	.sectionentsize	8
	.align		4
        /*0000*/ 	.word	0x00000000
	.align		4
        /*0004*/ 	.word	0xffffffff
	.align		4
        /*0008*/ 	.word	0x00000000
	.align		4
        /*000c*/ 	.word	0xfffffffe
	.align		4
        /*0010*/ 	.word	0x00000000
	.align		4
        /*0014*/ 	.word	0xfffffffd
	.align		4
        /*0018*/ 	.word	0x00000000
	.align		4
        /*001c*/ 	.word	0xfffffffc


//--------------------- .text._Z12saxpy_kernelfPKfPfi --------------------------
	.section	.text._Z12saxpy_kernelfPKfPfi,"ax",@progbits
	.align	128
        .global         _Z12saxpy_kernelfPKfPfi
        .type           _Z12saxpy_kernelfPKfPfi,@function
        .size           _Z12saxpy_kernelfPKfPfi,(.L_x_36 - _Z12saxpy_kernelfPKfPfi)
        .other          _Z12saxpy_kernelfPKfPfi,@"STO_CUDA_ENTRY STV_DEFAULT"
_Z12saxpy_kernelfPKfPfi:
.text._Z12saxpy_kernelfPKfPfi:
[----:B------:R-:W-:Y:S01]  /*0000*/  LDC R1, c[0x0][0x37c] ;  /* 0x0000df00ff017b82 */ /* 0x000fe20000000800 */
[----:B------:R-:W0:Y:S07]  /*0010*/  S2R R0, SR_TID.X ;  /* 0x0000000000007919 */ /* 0x000e2e0000002100 */
[----:B------:R-:W0:Y:S01]  /*0020*/  S2UR UR4, SR_CTAID.X ;  /* 0x00000000000479c3 */ /* 0x000e220000002500 */
[----:B------:R-:W1:Y:S07]  /*0030*/  LDCU UR5, c[0x0][0x398] ;  /* 0x00007300ff0577ac */ /* 0x000e6e0008000800 */
[----:B------:R-:W0:Y:S02]  /*0040*/  LDC R7, c[0x0][0x360] ;  /* 0x0000d800ff077b82 */ /* 0x000e240000000800 */
[----:B0-----:R-:W-:-:S05]  /*0050*/  IMAD R7, R7, UR4, R0 ;  /* 0x0000000407077c24 */ /* 0x001fca000f8e0200 */
[----:B-1----:R-:W-:-:S13]  /*0060*/  ISETP.GE.AND P0, PT, R7, UR5, PT ;  /* 0x0000000507007c0c */ /* 0x002fda000bf06270 */
[----:B------:R-:W-:Y:S05]  /*0070*/  @P0 EXIT ;  /* 0x000000000000094d */ /* 0x000fea0003800000 */
[----:B------:R-:W0:Y:S01]  /*0080*/  LDC.64 R2, c[0x0][0x388] ;  /* 0x0000e200ff027b82 */ /* 0x000e220000000a00 */
[----:B------:R-:W1:Y:S01]  /*0090*/  LDCU.64 UR4, c[0x0][0x358] ;  /* 0x00006b00ff0477ac */ /* 0x000e620008000a00 */
[----:B------:R-:W2:Y:S06]  /*00a0*/  LDCU UR6, c[0x0][0x380] ;  /* 0x00007000ff0677ac */ /* 0x000eac0008000800 */
[----:B------:R-:W3:Y:S01]  /*00b0*/  LDC.64 R4, c[0x0][0x390] ;  /* 0x0000e400ff047b82 */ /* 0x000ee20000000a00 */
[----:B0-----:R-:W-:-:S06]  /*00c0*/  IMAD.WIDE R2, R7, 0x4, R2 ;  /* 0x0000000407027825 */ /* 0x001fcc00078e0202 */
[----:B-1----:R-:W2:Y:S01]  /*00d0*/  LDG.E.CONSTANT R2, desc[UR4][R2.64] ;  /* 0x0000000402027981 */ /* 0x002ea2000c1e9900 */
[----:B---3--:R-:W-:-:S05]  /*00e0*/  IMAD.WIDE R4, R7, 0x4, R4 ;  /* 0x0000000407047825 */ /* 0x008fca00078e0204 */
[----:B------:R-:W2:Y:S02]  /*00f0*/  LDG.E R7, desc[UR4][R4.64] ;  /* 0x0000000404077981 */ /* 0x000ea4000c1e1900 */
[----:B--2---:R-:W-:-:S05]  /*0100*/  FFMA R7, R2, UR6, R7 ;  /* 0x0000000602077c23 */ /* 0x004fca0008000007 */
[----:B------:R-:W-:Y:S01]  /*0110*/  STG.E desc[UR4][R4.64], R7 ;  /* 0x0000000704007986 */ /* 0x000fe2000c101904 */
[----:B------:R-:W-:Y:S05]  /*0120*/  EXIT ;  /* 0x000000000000794d */ /* 0x000fea0003800000 */
.L_x_0:
[----:B------:R-:W-:-:S00]  /*0130*/  BRA `(.L_x_0) ;  /* 0xfffffffc00fc7947 */ /* 0x000fc0000383ffff */
[----:B------:R-:W-:-:S00]  /*0140*/  NOP ;  /* 0x0000000000007918 */ /* 0x000fc00000000000 */
        /* <DEDUP_REMOVED lines=11> */
.L_x_36:


//--------------------- .text._Z19gate_compute_kernelPKfS0_S0_fPfiii --------------------------
	.section	.text._Z19gate_compute_kernelPKfS0_S0_fPfiii,"ax",@progbits
	.align	128
        .global         _Z19gate_compute_kernelPKfS0_S0_fPfiii
        .type           _Z19gate_compute_kernelPKfS0_S0_fPfiii,@function
        .size           _Z19gate_compute_kernelPKfS0_S0_fPfiii,(.L_x_34 - _Z19gate_compute_kernelPKfS0_S0_fPfiii)
        .other          _Z19gate_compute_kernelPKfS0_S0_fPfiii,@"STO_CUDA_ENTRY STV_DEFAULT"
_Z19gate_compute_kernelPKfS0_S0_fPfiii:
.text._Z19gate_compute_kernelPKfS0_S0_fPfiii:
[----:B------:R-:W-:Y:S01]  /*0000*/  LDC R1, c[0x0][0x37c] ;  /* 0x0000df00ff017b82 */ /* 0x000fe20000000800 */
[----:B------:R-:W0:Y:S01]  /*0010*/  S2R R2, SR_CTAID.X ;  /* 0x0000000000027919 */ /* 0x000e220000002500 */
[----:B------:R-:W0:Y:S02]  /*0020*/  LDCU UR4, c[0x0][0x3a8] ;  /* 0x00007500ff0477ac */ /* 0x000e240008000800 */
[----:B0-----:R-:W-:-:S13]  /*0030*/  ISETP.GE.AND P0, PT, R2, UR4, PT ;  /* 0x0000000402007c0c */ /* 0x001fda000bf06270 */
[----:B------:R-:W-:Y:S05]  /*0040*/  @P0 EXIT ;  /* 0x000000000000094d */ /* 0x000fea0003800000 */
[----:B------:R-:W0:Y:S01]  /*0050*/  S2R R0, SR_TID.X ;  /* 0x0000000000007919 */ /* 0x000e220000002100 */
[----:B------:R-:W0:Y:S01]  /*0060*/  LDC R15, c[0x0][0x3ac] ;  /* 0x0000eb00ff0f7b82 */ /* 0x000e220000000800 */
[----:B------:R-:W1:Y:S01]  /*0070*/  LDCU.64 UR10, c[0x0][0x358] ;  /* 0x00006b00ff0a77ac */ /* 0x000e620008000a00 */
[----:B------:R-:W-:Y:S01]  /*0080*/  BSSY.RECONVERGENT B0, `(.L_x_1) ;  /* 0x0000018000007945 */ /* 0x000fe20003800200 */
[----:B------:R-:W-:Y:S01]  /*0090*/  HFMA2 R3, -RZ, RZ, 0, 0 ;  /* 0x00000000ff037431 */ /* 0x000fe200000001ff */
[----:B0-----:R-:W-:-:S13]  /*00a0*/  ISETP.GE.AND P0, PT, R0, R15, PT ;  /* 0x0000000f0000720c */ /* 0x001fda0003f06270 */
[----:B-1----:R-:W-:Y:S05]  /*00b0*/  @P0 BRA `(.L_x_2) ;  /* 0x0000000000500947 */ /* 0x002fea0003800000 */
[----:B------:R-:W0:Y:S01]  /*00c0*/  LDC R12, c[0x0][0x360] ;  /* 0x0000d800ff0c7b82 */ /* 0x000e220000000800 */
[----:B------:R-:W-:Y:S02]  /*00d0*/  MOV R3, RZ ;  /* 0x000000ff00037202 */ /* 0x000fe40000000f00 */
[----:B------:R-:W-:-:S07]  /*00e0*/  MOV R13, R0 ;  /* 0x00000000000d7202 */ /* 0x000fce0000000f00 */
.L_x_3:
[----:B------:R-:W1:Y:S01]  /*00f0*/  LDC.64 R6, c[0x0][0x390] ;  /* 0x0000e400ff067b82 */ /* 0x000e620000000a00 */
[----:B------:R-:W-:-:S07]  /*0100*/  IMAD R11, R2, R15, R13 ;  /* 0x0000000f020b7224 */ /* 0x000fce00078e020d */
[----:B------:R-:W2:Y:S08]  /*0110*/  LDC.64 R4, c[0x0][0x380] ;  /* 0x0000e000ff047b82 */ /* 0x000eb00000000a00 */
[----:B------:R-:W3:Y:S01]  /*0120*/  LDC.64 R8, c[0x0][0x388] ;  /* 0x0000e200ff087b82 */ /* 0x000ee20000000a00 */
[----:B-1----:R-:W-:-:S04]  /*0130*/  IMAD.WIDE R6, R13, 0x4, R6 ;  /* 0x000000040d067825 */ /* 0x002fc800078e0206 */
[----:B--2---:R-:W-:-:S06]  /*0140*/  IMAD.WIDE R4, R11, 0x4, R4 ;  /* 0x000000040b047825 */ /* 0x004fcc00078e0204 */
[----:B------:R-:W2:Y:S01]  /*0150*/  LDG.E.CONSTANT R4, desc[UR10][R4.64] ;  /* 0x0000000a04047981 */ /* 0x000ea2000c1e9900 */
[----:B---3--:R-:W-:-:S04]  /*0160*/  IMAD.WIDE R8, R11, 0x4, R8 ;  /* 0x000000040b087825 */ /* 0x008fc800078e0208 */
[----:B------:R-:W-:Y:S02]  /*0170*/  IMAD.WIDE R10, R15, 0x4, R6 ;  /* 0x000000040f0a7825 */ /* 0x000fe400078e0206 */
[----:B------:R-:W2:Y:S04]  /*0180*/  LDG.E.CONSTANT R6, desc[UR10][R6.64] ;  /* 0x0000000a06067981 */ /* 0x000ea8000c1e9900 */
[----:B------:R-:W3:Y:S04]  /*0190*/  LDG.E.CONSTANT R10, desc[UR10][R10.64] ;  /* 0x0000000a0a0a7981 */ /* 0x000ee8000c1e9900 */
[----:B------:R-:W3:Y:S01]  /*01a0*/  LDG.E.CONSTANT R8, desc[UR10][R8.64] ;  /* 0x0000000a08087981 */ /* 0x000ee2000c1e9900 */
[----:B0-----:R-:W-:-:S04]  /*01b0*/  IADD3 R13, PT, PT, R12, R13, RZ ;  /* 0x0000000d0c0d7210 */ /* 0x001fc80007ffe0ff */
[----:B------:R-:W-:Y:S01]  /*01c0*/  ISETP.GE.AND P0, PT, R13, R15, PT ;  /* 0x0000000f0d00720c */ /* 0x000fe20003f06270 */
[----:B--2---:R-:W-:-:S04]  /*01d0*/  FFMA R3, R4, R6, R3 ;  /* 0x0000000604037223 */ /* 0x004fc80000000003 */
[----:B---3--:R-:W-:-:S08]  /*01e0*/  FFMA R3, R8, R10, R3 ;  /* 0x0000000a08037223 */ /* 0x008fd00000000003 */
[----:B------:R-:W-:Y:S05]  /*01f0*/  @!P0 BRA `(.L_x_3) ;  /* 0xfffffffc00bc8947 */ /* 0x000fea000383ffff */
.L_x_2:
[----:B------:R-:W-:Y:S05]  /*0200*/  BSYNC.RECONVERGENT B0 ;  /* 0x0000000000007941 */ /* 0x000fea0003800200 */
.L_x_1:
[----:B------:R-:W0:Y:S01]  /*0210*/  SHFL.DOWN PT, R4, R3, 0x10, 0x1f ;  /* 0x0a001f0003047f89 */ /* 0x000e2200000e0000 */
[C---:B------:R-:W-:Y:S02]  /*0220*/  LOP3.LUT P0, RZ, R0.reuse, 0x1f, RZ, 0xc0, !PT ;  /* 0x0000001f00ff7812 */ /* 0x040fe4000780c0ff */
[----:B------:R-:W-:-:S11]  /*0230*/  ISETP.NE.AND P1, PT, R0, RZ, PT ;  /* 0x000000ff0000720c */ /* 0x000fd60003f25270 */
[----:B------:R-:W1:Y:S01]  /*0240*/  @!P0 S2R R10, SR_CgaCtaId ;  /* 0x00000000000a8919 */ /* 0x000e620000008800 */
[----:B0-----:R-:W-:Y:S01]  /*0250*/  FADD R4, R4, R3 ;  /* 0x0000000304047221 */ /* 0x001fe20000000000 */
[----:B------:R-:W-:-:S04]  /*0260*/  @!P0 MOV R3, 0x400 ;  /* 0x0000040000038802 */ /* 0x000fc80000000f00 */
[----:B------:R-:W0:Y:S01]  /*0270*/  SHFL.DOWN PT, R5, R4, 0x8, 0x1f ;  /* 0x09001f0004057f89 */ /* 0x000e2200000e0000 */
[----:B-1----:R-:W-:-:S04]  /*0280*/  @!P0 LEA R3, R10, R3, 0x18 ;  /* 0x000000030a038211 */ /* 0x002fc800078ec0ff */
[----:B------:R-:W-:Y:S01]  /*0290*/  @!P0 LEA.HI R3, R0, R3, RZ, 0x1d ;  /* 0x0000000300038211 */ /* 0x000fe200078fe8ff */
[----:B0-----:R-:W-:-:S05]  /*02a0*/  FADD R5, R4, R5 ;  /* 0x0000000504057221 */ /* 0x001fca0000000000 */
[----:B------:R-:W0:Y:S02]  /*02b0*/  SHFL.DOWN PT, R6, R5, 0x4, 0x1f ;  /* 0x08801f0005067f89 */ /* 0x000e2400000e0000 */
[----:B0-----:R-:W-:-:S05]  /*02c0*/  FADD R6, R5, R6 ;  /* 0x0000000605067221 */ /* 0x001fca0000000000 */
[----:B------:R-:W0:Y:S02]  /*02d0*/  SHFL.DOWN PT, R7, R6, 0x2, 0x1f ;  /* 0x08401f0006077f89 */ /* 0x000e2400000e0000 */
[----:B0-----:R-:W-:-:S05]  /*02e0*/  FADD R7, R6, R7 ;  /* 0x0000000706077221 */ /* 0x001fca0000000000 */
[----:B------:R-:W0:Y:S02]  /*02f0*/  SHFL.DOWN PT, R8, R7, 0x1, 0x1f ;  /* 0x08201f0007087f89 */ /* 0x000e2400000e0000 */
[----:B0-----:R-:W-:-:S05]  /*0300*/  FADD R8, R7, R8 ;  /* 0x0000000807087221 */ /* 0x001fca0000000000 */
[----:B------:R0:W-:Y:S01]  /*0310*/  @!P0 STS [R3], R8 ;  /* 0x0000000803008388 */ /* 0x0001e20000000800 */
[----:B------:R-:W-:Y:S06]  /*0320*/  BAR.SYNC.DEFER_BLOCKING 0x0 ;  /* 0x0000000000007b1d */ /* 0x000fec0000010000 */
[----:B------:R-:W-:Y:S05]  /*0330*/  @P1 EXIT ;  /* 0x000000000000194d */ /* 0x000fea0003800000 */
[----:B------:R-:W1:Y:S01]  /*0340*/  LDCU UR4, c[0x0][0x360] ;  /* 0x00006c00ff0477ac */ /* 0x000e620008000800 */
[----:B------:R-:W-:Y:S01]  /*0350*/  HFMA2 R19, -RZ, RZ, 0, 0 ;  /* 0x00000000ff137431 */ /* 0x000fe200000001ff */
[----:B-1----:R-:W-:-:S04]  /*0360*/  UIADD3 UR4, UPT, UPT, UR4, 0x1f, URZ ;  /* 0x0000001f04047890 */ /* 0x002fc8000fffe0ff */
[----:B------:R-:W-:-:S04]  /*0370*/  USHF.R.U32.HI UR5, URZ, 0x5, UR4 ;  /* 0x00000005ff057899 */ /* 0x000fc80008011604 */
[----:B------:R-:W-:Y:S02]  /*0380*/  UIADD3 UR4, UPT, UPT, UR5, -0x1, URZ ;  /* 0xffffffff05047890 */ /* 0x000fe4000fffe0ff */
[----:B------:R-:W-:Y:S02]  /*0390*/  ULOP3.LUT UR9, UR5, 0xf, URZ, 0xc0, !UPT ;  /* 0x0000000f05097892 */ /* 0x000fe4000f8ec0ff */
[----:B------:R-:W-:-:S03]  /*03a0*/  UISETP.GE.U32.AND UP0, UPT, UR4, 0xf, UPT ;  /* 0x0000000f0400788c */ /* 0x000fc6000bf06070 */
[----:B------:R-:W-:-:S06]  /*03b0*/  UMOV UR4, URZ ;  /* 0x000000ff00047c82 */ /* 0x000fcc0008000000 */
[----:B------:R-:W-:Y:S05]  /*03c0*/  BRA.U !UP0, `(.L_x_4) ;  /* 0x0000000108807547 */ /* 0x000fea000b800000 */
[----:B------:R-:W1:Y:S01]  /*03d0*/  S2UR UR7, SR_CgaCtaId ;  /* 0x00000000000779c3 */ /* 0x000e620000008800 */
[----:B------:R-:W-:Y:S01]  /*03e0*/  UMOV UR4, 0x400 ;  /* 0x0000040000047882 */ /* 0x000fe20000000000 */
[----:B------:R-:W-:Y:S01]  /*03f0*/  ULOP3.LUT UR6, UR5, 0x7fffff0, URZ, 0xc0, !UPT ;  /* 0x07fffff005067892 */ /* 0x000fe2000f8ec0ff */
[----:B------:R-:W-:Y:S01]  /*0400*/  MOV R19, RZ ;  /* 0x000000ff00137202 */ /* 0x000fe20000000f00 */
[----:B-1----:R-:W-:Y:S02]  /*0410*/  ULEA UR8, UR7, UR4, 0x18 ;  /* 0x0000000407087291 */ /* 0x002fe4000f8ec0ff */
[----:B------:R-:W-:Y:S02]  /*0420*/  UIADD3 UR7, UPT, UPT, -UR6, URZ, URZ ;  /* 0x000000ff06077290 */ /* 0x000fe4000fffe1ff */
[----:B------:R-:W-:Y:S02]  /*0430*/  ULOP3.LUT UR4, UR5, 0x70, URZ, 0xc0, !UPT ;  /* 0x0000007005047892 */ /* 0x000fe4000f8ec0ff */
[----:B------:R-:W-:-:S12]  /*0440*/  UIADD3 UR6, UPT, UPT, UR8, 0x20, URZ ;  /* 0x0000002008067890 */ /* 0x000fd8000fffe0ff */
.L_x_5:
[----:B------:R-:W1:Y:S01]  /*0450*/  LDS.128 R12, [UR6+-0x20] ;  /* 0xffffe006ff0c7984 */ /* 0x000e620008000c00 */
[----:B------:R-:W-:-:S03]  /*0460*/  UIADD3 UR7, UPT, UPT, UR7, 0x10, URZ ;  /* 0x0000001007077890 */ /* 0x000fc6000fffe0ff */
[----:B0-----:R-:W0:Y:S01]  /*0470*/  LDS.128 R8, [UR6+-0x10] ;  /* 0xfffff006ff087984 */ /* 0x001e220008000c00 */
[----:B------:R-:W-:-:S03]  /*0480*/  UISETP.NE.AND UP0, UPT, UR7, URZ, UPT ;  /* 0x000000ff0700728c */ /* 0x000fc6000bf05270 */
[----:B------:R-:W2:Y:S01]  /*0490*/  LDS.128 R4, [UR6] ;  /* 0x00000006ff047984 */ /* 0x000ea20008000c00 */
[----:B-1----:R-:W-:-:S03]  /*04a0*/  FADD R12, R12, R19 ;  /* 0x000000130c0c7221 */ /* 0x002fc60000000000 */
[----:B------:R-:W1:Y:S01]  /*04b0*/  LDS.128 R16, [UR6+0x10] ;  /* 0x00001006ff107984 */ /* 0x000e620008000c00 */
[----:B------:R-:W-:Y:S01]  /*04c0*/  UIADD3 UR6, UPT, UPT, UR6, 0x40, URZ ;  /* 0x0000004006067890 */ /* 0x000fe2000fffe0ff */
[----:B------:R-:W-:-:S04]  /*04d0*/  FADD R13, R12, R13 ;  /* 0x0000000d0c0d7221 */ /* 0x000fc80000000000 */
[----:B------:R-:W-:-:S04]  /*04e0*/  FADD R14, R13, R14 ;  /* 0x0000000e0d0e7221 */ /* 0x000fc80000000000 */
[----:B------:R-:W-:-:S04]  /*04f0*/  FADD R15, R14, R15 ;  /* 0x0000000f0e0f7221 */ /* 0x000fc80000000000 */
[----:B0-----:R-:W-:-:S04]  /*0500*/  FADD R8, R15, R8 ;  /* 0x000000080f087221 */ /* 0x001fc80000000000 */
[----:B------:R-:W-:-:S04]  /*0510*/  FADD R9, R8, R9 ;  /* 0x0000000908097221 */ /* 0x000fc80000000000 */
[----:B------:R-:W-:-:S04]  /*0520*/  FADD R10, R9, R10 ;  /* 0x0000000a090a7221 */ /* 0x000fc80000000000 */
[----:B------:R-:W-:-:S04]  /*0530*/  FADD R11, R10, R11 ;  /* 0x0000000b0a0b7221 */ /* 0x000fc80000000000 */
[----:B--2---:R-:W-:-:S04]  /*0540*/  FADD R4, R11, R4 ;  /* 0x000000040b047221 */ /* 0x004fc80000000000 */
[----:B------:R-:W-:-:S04]  /*0550*/  FADD R5, R4, R5 ;  /* 0x0000000504057221 */ /* 0x000fc80000000000 */
[----:B------:R-:W-:-:S04]  /*0560*/  FADD R6, R5, R6 ;  /* 0x0000000605067221 */ /* 0x000fc80000000000 */
[----:B------:R-:W-:-:S04]  /*0570*/  FADD R7, R6, R7 ;  /* 0x0000000706077221 */ /* 0x000fc80000000000 */
[----:B-1----:R-:W-:-:S04]  /*0580*/  FADD R16, R7, R16 ;  /* 0x0000001007107221 */ /* 0x002fc80000000000 */
[----:B------:R-:W-:-:S04]  /*0590*/  FADD R17, R16, R17 ;  /* 0x0000001110117221 */ /* 0x000fc80000000000 */
[----:B------:R-:W-:-:S04]  /*05a0*/  FADD R18, R17, R18 ;  /* 0x0000001211127221 */ /* 0x000fc80000000000 */
[----:B------:R-:W-:Y:S01]  /*05b0*/  FADD R19, R18, R19 ;  /* 0x0000001312137221 */ /* 0x000fe20000000000 */
[----:B------:R-:W-:Y:S06]  /*05c0*/  BRA.U UP0, `(.L_x_5) ;  /* 0xfffffffd00a07547 */ /* 0x000fec000b83ffff */
.L_x_4:
[----:B------:R-:W-:-:S09]  /*05d0*/  UISETP.NE.AND UP0, UPT, UR9, URZ, UPT ;  /* 0x000000ff0900728c */ /* 0x000fd2000bf05270 */
[----:B------:R-:W-:Y:S05]  /*05e0*/  BRA.U !UP0, `(.L_x_6) ;  /* 0x0000000108b87547 */ /* 0x000fea000b800000 */
[----:B------:R-:W-:Y:S02]  /*05f0*/  UISETP.GE.U32.AND UP0, UPT, UR9, 0x8, UPT ;  /* 0x000000080900788c */ /* 0x000fe4000bf06070 */
[----:B------:R-:W-:-:S04]  /*0600*/  ULOP3.LUT UR8, UR5, 0x7, URZ, 0xc0, !UPT ;  /* 0x0000000705087892 */ /* 0x000fc8000f8ec0ff */
[----:B------:R-:W-:-:S03]  /*0610*/  UISETP.NE.AND UP1, UPT, UR8, URZ, UPT ;  /* 0x000000ff0800728c */ /* 0x000fc6000bf25270 */
[----:B------:R-:W-:Y:S08]  /*0620*/  BRA.U !UP0, `(.L_x_7) ;  /* 0x00000001083c7547 */ /* 0x000ff0000b800000 */
[----:B------:R-:W1:Y:S01]  /*0630*/  S2UR UR7, SR_CgaCtaId ;  /* 0x00000000000779c3 */ /* 0x000e620000008800 */
[----:B------:R-:W-:Y:S02]  /*0640*/  UMOV UR6, 0x400 ;  /* 0x0000040000067882 */ /* 0x000fe40000000000 */
[----:B-1----:R-:W-:-:S04]  /*0650*/  ULEA UR6, UR7, UR6, 0x18 ;  /* 0x0000000607067291 */ /* 0x002fc8000f8ec0ff */
[----:B------:R-:W-:Y:S02]  /*0660*/  ULEA UR6, UR4, UR6, 0x2 ;  /* 0x0000000604067291 */ /* 0x000fe4000f8e10ff */
[----:B------:R-:W-:-:S07]  /*0670*/  UIADD3 UR4, UPT, UPT, UR4, 0x8, URZ ;  /* 0x0000000804047890 */ /* 0x000fce000fffe0ff */
[----:B0-----:R-:W0:Y:S04]  /*0680*/  LDS.128 R8, [UR6] ;  /* 0x00000006ff087984 */ /* 0x001e280008000c00 */
[----:B------:R-:W1:Y:S01]  /*0690*/  LDS.128 R4, [UR6+0x10] ;  /* 0x00001006ff047984 */ /* 0x000e620008000c00 */
[----:B0-----:R-:W-:-:S04]  /*06a0*/  FADD R8, R19, R8 ;  /* 0x0000000813087221 */ /* 0x001fc80000000000 */
[----:B------:R-:W-:-:S04]  /*06b0*/  FADD R9, R8, R9 ;  /* 0x0000000908097221 */ /* 0x000fc80000000000 */
[----:B------:R-:W-:-:S04]  /*06c0*/  FADD R10, R9, R10 ;  /* 0x0000000a090a7221 */ /* 0x000fc80000000000 */
[----:B------:R-:W-:-:S04]  /*06d0*/  FADD R11, R10, R11 ;  /* 0x0000000b0a0b7221 */ /* 0x000fc80000000000 */
[----:B-1----:R-:W-:-:S04]  /*06e0*/  FADD R4, R11, R4 ;  /* 0x000000040b047221 */ /* 0x002fc80000000000 */
[----:B------:R-:W-:-:S04]  /*06f0*/  FADD R5, R4, R5 ;  /* 0x0000000504057221 */ /* 0x000fc80000000000 */
[----:B------:R-:W-:-:S04]  /*0700*/  FADD R6, R5, R6 ;  /* 0x0000000605067221 */ /* 0x000fc80000000000 */
[----:B------:R-:W-:-:S07]  /*0710*/  FADD R19, R6, R7 ;  /* 0x0000000706137221 */ /* 0x000fce0000000000 */
.L_x_7:
        /* <DEDUP_REMOVED lines=10> */
[----:B------:R-:W1:Y:S02]  /*07c0*/  LDS.128 R4, [UR6] ;  /* 0x00000006ff047984 */ /* 0x000e640008000c00 */
[----:B-1----:R-:W-:-:S04]  /*07d0*/  FADD R4, R19, R4 ;  /* 0x0000000413047221 */ /* 0x002fc80000000000 */
[----:B------:R-:W-:-:S04]  /*07e0*/  FADD R5, R4, R5 ;  /* 0x0000000504057221 */ /* 0x000fc80000000000 */
[----:B------:R-:W-:-:S04]  /*07f0*/  FADD R6, R5, R6 ;  /* 0x0000000605067221 */ /* 0x000fc80000000000 */
[----:B------:R-:W-:-:S07]  /*0800*/  FADD R19, R6, R7 ;  /* 0x0000000706137221 */ /* 0x000fce0000000000 */
.L_x_8:
[----:B------:R-:W-:Y:S05]  /*0810*/  BRA.U !UP1, `(.L_x_6) ;  /* 0x00000001092c7547 */ /* 0x000fea000b800000 */
[----:B------:R-:W1:Y:S01]  /*0820*/  S2UR UR7, SR_CgaCtaId ;  /* 0x00000000000779c3 */ /* 0x000e620000008800 */
[----:B------:R-:W-:Y:S01]  /*0830*/  UMOV UR6, 0x400 ;  /* 0x0000040000067882 */ /* 0x000fe20000000000 */
[----:B------:R-:W-:Y:S02]  /*0840*/  UIADD3 UR5, UPT, UPT, -UR5, URZ, URZ ;  /* 0x000000ff05057290 */ /* 0x000fe4000fffe1ff */
[----:B-1----:R-:W-:-:S04]  /*0850*/  ULEA UR6, UR7, UR6, 0x18 ;  /* 0x0000000607067291 */ /* 0x002fc8000f8ec0ff */
[----:B------:R-:W-:-:S12]  /*0860*/  ULEA UR4, UR4, UR6, 0x2 ;  /* 0x0000000604047291 */ /* 0x000fd8000f8e10ff */
.L_x_9:
[----:B------:R-:W1:Y:S01]  /*0870*/  LDS R0, [UR4] ;  /* 0x00000004ff007984 */ /* 0x000e620008000800 */
[----:B------:R-:W-:Y:S02]  /*0880*/  UIADD3 UR5, UPT, UPT, UR5, 0x1, URZ ;  /* 0x0000000105057890 */ /* 0x000fe4000fffe0ff */
[----:B------:R-:W-:Y:S02]  /*0890*/  UIADD3 UR4, UPT, UPT, UR4, 0x4, URZ ;  /* 0x0000000404047890 */ /* 0x000fe4000fffe0ff */
[----:B------:R-:W-:Y:S01]  /*08a0*/  UISETP.NE.AND UP0, UPT, UR5, URZ, UPT ;  /* 0x000000ff0500728c */ /* 0x000fe2000bf05270 */
[----:B-1----:R-:W-:-:S08]  /*08b0*/  FADD R19, R0, R19 ;  /* 0x0000001300137221 */ /* 0x002fd00000000000 */
[----:B------:R-:W-:Y:S05]  /*08c0*/  BRA.U UP0, `(.L_x_9) ;  /* 0xfffffffd00e87547 */ /* 0x000fea000b83ffff */
.L_x_6:
[----:B------:R-:W1:Y:S01]  /*08d0*/  LDCU UR5, c[0x0][0x3b0] ;  /* 0x00007600ff0577ac */ /* 0x000e620008000800 */
[----:B------:R-:W2:Y:S01]  /*08e0*/  LDCU UR4, c[0x0][0x398] ;  /* 0x00007300ff0477ac */ /* 0x000ea20008000800 */
[----:B-1----:R-:W-:Y:S01]  /*08f0*/  UISETP.NE.AND UP0, UPT, UR5, URZ, UPT ;  /* 0x000000ff0500728c */ /* 0x002fe2000bf05270 */
[----:B--2---:R-:W-:-:S08]  /*0900*/  FADD R19, R19, UR4 ;  /* 0x0000000413137e21 */ /* 0x004fd00008000000 */
[----:B------:R-:W-:Y:S05]  /*0910*/  BRA.U UP0, `(.L_x_10) ;  /* 0x0000000100687547 */ /* 0x000fea000b800000 */
[----:B0-----:R-:W-:Y:S01]  /*0920*/  HFMA2 R3, -RZ, RZ, 3.7421875, 0 ;  /* 0x437c0000ff037431 */ /* 0x001fe200000001ff */
[----:B------:R-:W-:-:S05]  /*0930*/  MOV R0, 0x3bbb989d ;  /* 0x3bbb989d00007802 */ /* 0x000fca0000000f00 */
[----:B------:R-:W-:-:S04]  /*0940*/  FFMA.SAT R0, R19, -R0, 0.5 ;  /* 0x3f00000013007423 */ /* 0x000fc80000002800 */
[----:B------:R-:W-:-:S04]  /*0950*/  FFMA.RM R0, R0, R3, 12582913 ;  /* 0x4b40000100007423 */ /* 0x000fc80000004003 */
[C---:B------:R-:W-:Y:S01]  /*0960*/  FADD R4, R0.reuse, -12583039 ;  /* 0xcb40007f00047421 */ /* 0x040fe20000000000 */
[----:B------:R-:W-:-:S03]  /*0970*/  SHF.L.U32 R0, R0, 0x17, RZ ;  /* 0x0000001700007819 */ /* 0x000fc600000006ff */
[----:B------:R-:W-:-:S04]  /*0980*/  FFMA R4, R19, -1.4426950216293334961, -R4 ;  /* 0xbfb8aa3b13047823 */ /* 0x000fc80000000804 */
[----:B------:R-:W-:-:S04]  /*0990*/  FFMA R4, R19, -1.925963033500011079e-08, R4 ;  /* 0xb2a5706013047823 */ /* 0x000fc80000000004 */
[----:B------:R-:W0:Y:S02]  /*09a0*/  MUFU.EX2 R3, R4 ;  /* 0x0000000400037308 */ /* 0x000e240000000800 */
[----:B0-----:R-:W-:-:S05]  /*09b0*/  FFMA R6, R0, R3, 1 ;  /* 0x3f80000000067423 */ /* 0x001fca0000000003 */
[----:B------:R-:W-:-:S04]  /*09c0*/  IADD3 R0, PT, PT, R6, 0x1800000, RZ ;  /* 0x0180000006007810 */ /* 0x000fc80007ffe0ff */
[----:B------:R-:W-:-:S04]  /*09d0*/  LOP3.LUT R0, R0, 0x7f800000, RZ, 0xc0, !PT ;  /* 0x7f80000000007812 */ /* 0x000fc800078ec0ff */
[----:B------:R-:W-:-:S13]  /*09e0*/  ISETP.GT.U32.AND P0, PT, R0, 0x1ffffff, PT ;  /* 0x01ffffff0000780c */ /* 0x000fda0003f04070 */
[----:B------:R-:W-:Y:S05]  /*09f0*/  @P0 BRA `(.L_x_11) ;  /* 0x0000000000100947 */ /* 0x000fea0003800000 */
[----:B------:R-:W-:-:S07]  /*0a00*/  MOV R4, 0xa20 ;  /* 0x00000a2000047802 */ /* 0x000fce0000000f00 */
[----:B------:R-:W-:Y:S05]  /*0a10*/  CALL.REL.NOINC `($__internal_0_$__cuda_sm20_rcp_rn_f32_slowpath) ;  /* 0x0000000000d07944 */ /* 0x000fea0003c00000 */
[----:B------:R-:W-:Y:S01]  /*0a20*/  MOV R7, R3 ;  /* 0x0000000300077202 */ /* 0x000fe20000000f00 */
[----:B------:R-:W-:Y:S06]  /*0a30*/  BRA `(.L_x_12) ;  /* 0x0000000000107947 */ /* 0x000fec0003800000 */
.L_x_11:
[----:B------:R-:W0:Y:S02]  /*0a40*/  MUFU.RCP R7, R6 ;  /* 0x0000000600077308 */ /* 0x000e240000001000 */
[----:B0-----:R-:W-:-:S04]  /*0a50*/  FFMA R0, R6, R7, -1 ;  /* 0xbf80000006007423 */ /* 0x001fc80000000007 */
[----:B------:R-:W-:-:S04]  /*0a60*/  FADD.FTZ R0, -R0, -RZ ;  /* 0x800000ff00007221 */ /* 0x000fc80000010100 */
[----:B------:R-:W-:-:S07]  /*0a70*/  FFMA R7, R7, R0, R7 ;  /* 0x0000000007077223 */ /* 0x000fce0000000007 */
.L_x_12:
[----:B------:R-:W0:Y:S02]  /*0a80*/  LDC.64 R4, c[0x0][0x3a0] ;  /* 0x0000e800ff047b82 */ /* 0x000e240000000a00 */
[----:B0-----:R-:W-:-:S05]  /*0a90*/  IMAD.WIDE.U32 R2, R2, 0x4, R4 ;  /* 0x0000000402027825 */ /* 0x001fca00078e0004 */
[----:B------:R-:W-:Y:S01]  /*0aa0*/  STG.E desc[UR10][R2.64], R7 ;  /* 0x0000000702007986 */ /* 0x000fe2000c10190a */
[----:B------:R-:W-:Y:S05]  /*0ab0*/  EXIT ;  /* 0x000000000000794d */ /* 0x000fea0003800000 */
.L_x_10:
[----:B------:R-:W0:Y:S01]  /*0ac0*/  LDC.64 R4, c[0x0][0x3a0] ;  /* 0x0000e800ff047b82 */ /* 0x000e220000000a00 */
[----:B------:R-:W-:Y:S01]  /*0ad0*/  FSETP.GT.AND P0, PT, R19, 20, PT ;  /* 0x41a000001300780b */ /* 0x000fe20003f04000 */
[----:B0-----:R-:W-:-:S12]  /*0ae0*/  IMAD.WIDE.U32 R2, R2, 0x4, R4 ;  /* 0x0000000402027825 */ /* 0x001fd800078e0004 */
[----:B------:R-:W-:Y:S05]  /*0af0*/  @P0 BRA `(.L_x_13) ;  /* 0x0000000000900947 */ /* 0x000fea0003800000 */
[----:B------:R-:W-:Y:S01]  /*0b00*/  HFMA2 R0, -RZ, RZ, 0.96630859375, -0.0022525787353515625 ;  /* 0x3bbb989dff007431 */ /* 0x000fe200000001ff */
[----:B------:R-:W-:Y:S01]  /*0b10*/  MOV R5, 0x437c0000 ;  /* 0x437c000000057802 */ /* 0x000fe20000000f00 */
[----:B------:R-:W-:-:S03]  /*0b20*/  HFMA2 R7, -RZ, RZ, 1.5048828125, 33.21875 ;  /* 0x3e055027ff077431 */ /* 0x000fc600000001ff */
[----:B------:R-:W-:-:S04]  /*0b30*/  FFMA.SAT R0, R19, R0, 0.5 ;  /* 0x3f00000013007423 */ /* 0x000fc80000002000 */
[----:B------:R-:W-:-:S04]  /*0b40*/  FFMA.RM R0, R0, R5, 12582913 ;  /* 0x4b40000100007423 */ /* 0x000fc80000004005 */
[C---:B------:R-:W-:Y:S01]  /*0b50*/  FADD R4, R0.reuse, -12583039 ;  /* 0xcb40007f00047421 */ /* 0x040fe20000000000 */
[----:B------:R-:W-:-:S03]  /*0b60*/  SHF.L.U32 R0, R0, 0x17, RZ ;  /* 0x0000001700007819 */ /* 0x000fc600000006ff */
[----:B------:R-:W-:-:S04]  /*0b70*/  FFMA R4, R19, 1.4426950216293334961, -R4 ;  /* 0x3fb8aa3b13047823 */ /* 0x000fc80000000804 */
[----:B------:R-:W-:-:S04]  /*0b80*/  FFMA R4, R19, 1.925963033500011079e-08, R4 ;  /* 0x32a5706013047823 */ /* 0x000fc80000000004 */
[----:B------:R-:W0:Y:S02]  /*0b90*/  MUFU.EX2 R5, R4 ;  /* 0x0000000400057308 */ /* 0x000e240000000800 */
[----:B0-----:R-:W-:-:S05]  /*0ba0*/  FFMA R0, R0, R5, 1 ;  /* 0x3f80000000007423 */ /* 0x001fca0000000005 */
[----:B------:R-:W-:-:S04]  /*0bb0*/  FSETP.GEU.AND P0, PT, R0, 1.175494350822287508e-38, PT ;  /* 0x008000000000780b */ /* 0x000fc80003f0e000 */
[----:B------:R-:W-:-:S09]  /*0bc0*/  FSEL R4, RZ, -23, P0 ;  /* 0xc1b80000ff047808 */ /* 0x000fd20000000000 */
[----:B------:R-:W-:-:S05]  /*0bd0*/  @!P0 FMUL R0, R0, 8388608 ;  /* 0x4b00000000008820 */ /* 0x000fca0000400000 */
[C---:B------:R-:W-:Y:S02]  /*0be0*/  IADD3 R5, PT, PT, R0.reuse, -0x3f2aaaab, RZ ;  /* 0xc0d5555500057810 */ /* 0x040fe40007ffe0ff */
[C---:B------:R-:W-:Y:S02]  /*0bf0*/  ISETP.GT.U32.AND P0, PT, R0.reuse, 0x7f7fffff, PT ;  /* 0x7f7fffff0000780c */ /* 0x040fe40003f04070 */
[----:B------:R-:W-:Y:S02]  /*0c00*/  LOP3.LUT R5, R5, 0xff800000, RZ, 0xc0, !PT ;  /* 0xff80000005057812 */ /* 0x000fe400078ec0ff */
[C---:B------:R-:W-:Y:S02]  /*0c10*/  FSETP.NEU.AND P1, PT, R0.reuse, RZ, PT ;  /* 0x000000ff0000720b */ /* 0x040fe40003f2d000 */
[-C--:B------:R-:W-:Y:S02]  /*0c20*/  IADD3 R6, PT, PT, R0, -R5.reuse, RZ ;  /* 0x8000000500067210 */ /* 0x080fe40007ffe0ff */
[----:B------:R-:W-:-:S03]  /*0c30*/  I2FP.F32.S32 R5, R5 ;  /* 0x0000000500057245 */ /* 0x000fc60000201400 */
[----:B------:R-:W-:Y:S02]  /*0c40*/  FADD R6, R6, -1 ;  /* 0xbf80000006067421 */ /* 0x000fe40000000000 */
[----:B------:R-:W-:Y:S01]  /*0c50*/  FFMA R4, R5, 1.1920928955078125e-07, R4 ;  /* 0x3400000005047823 */ /* 0x000fe20000000004 */
[----:B------:R-:W-:Y:S01]  /*0c60*/  MOV R5, 0x7f800000 ;  /* 0x7f80000000057802 */ /* 0x000fe20000000f00 */
[----:B------:R-:W-:-:S04]  /*0c70*/  FFMA R7, R6, -R7, 0.14084610342979431152 ;  /* 0x3e1039f606077423 */ /* 0x000fc80000000807 */
[----:B------:R-:W-:-:S04]  /*0c80*/  FFMA R7, R6, R7, -0.12148627638816833496 ;  /* 0xbdf8cdcc06077423 */ /* 0x000fc80000000007 */
[----:B------:R-:W-:-:S04]  /*0c90*/  FFMA R7, R6, R7, 0.13980610668659210205 ;  /* 0x3e0f295506077423 */ /* 0x000fc80000000007 */
[----:B------:R-:W-:-:S04]  /*0ca0*/  FFMA R7, R6, R7, -0.16684235632419586182 ;  /* 0xbe2ad8b906077423 */ /* 0x000fc80000000007 */
[----:B------:R-:W-:-:S04]  /*0cb0*/  FFMA R7, R6, R7, 0.20012299716472625732 ;  /* 0x3e4ced0b06077423 */ /* 0x000fc80000000007 */
[----:B------:R-:W-:-:S04]  /*0cc0*/  FFMA R7, R6, R7, -0.24999669194221496582 ;  /* 0xbe7fff2206077423 */ /* 0x000fc80000000007 */
[----:B------:R-:W-:-:S04]  /*0cd0*/  FFMA R7, R6, R7, 0.33333182334899902344 ;  /* 0x3eaaaa7806077423 */ /* 0x000fc80000000007 */
[----:B------:R-:W-:-:S04]  /*0ce0*/  FFMA R7, R6, R7, -0.5 ;  /* 0xbf00000006077423 */ /* 0x000fc80000000007 */
[----:B------:R-:W-:-:S04]  /*0cf0*/  FMUL R7, R6, R7 ;  /* 0x0000000706077220 */ /* 0x000fc80000400000 */
[----:B------:R-:W-:-:S04]  /*0d00*/  FFMA R7, R6, R7, R6 ;  /* 0x0000000706077223 */ /* 0x000fc80000000006 */
[----:B------:R-:W-:Y:S01]  /*0d10*/  FFMA R4, R4, 0.69314718246459960938, R7 ;  /* 0x3f31721804047823 */ /* 0x000fe20000000007 */
[----:B------:R-:W-:-:S05]  /*0d20*/  @P0 FFMA R4, R0, R5, +INF ;  /* 0x7f80000000040423 */ /* 0x000fca0000000005 */
[----:B------:R-:W-:-:S07]  /*0d30*/  FSEL R19, R4, -INF , P1 ;  /* 0xff80000004137808 */ /* 0x000fce0000800000 */
.L_x_13:
[----:B------:R-:W-:Y:S01]  /*0d40*/  STG.E desc[UR10][R2.64], R19 ;  /* 0x0000001302007986 */ /* 0x000fe2000c10190a */
[----:B------:R-:W-:Y:S05]  /*0d50*/  EXIT ;  /* 0x000000000000794d */ /* 0x000fea0003800000 */
        .weak           $__internal_0_$__cuda_sm20_rcp_rn_f32_slowpath
        .type           $__internal_0_$__cuda_sm20_rcp_rn_f32_slowpath,@function
        .size           $__internal_0_$__cuda_sm20_rcp_rn_f32_slowpath,(.L_x_34 - $__internal_0_$__cuda_sm20_rcp_rn_f32_slowpath)
$__internal_0_$__cuda_sm20_rcp_rn_f32_slowpath:
[----:B------:R-:W-:-:S04]  /*0d60*/  SHF.L.U32 R0, R6, 0x1, RZ ;  /* 0x0000000106007819 */ /* 0x000fc800000006ff */
[----:B------:R-:W-:Y:S02]  /*0d70*/  SHF.R.U32.HI R9, RZ, 0x18, R0 ;  /* 0x00000018ff097819 */ /* 0x000fe40000011600 */
[----:B------:R-:W-:Y:S02]  /*0d80*/  MOV R0, R6 ;  /* 0x0000000600007202 */ /* 0x000fe40000000f00 */
[----:B------:R-:W-:-:S13]  /*0d90*/  ISETP.NE.U32.AND P0, PT, R9, RZ, PT ;  /* 0x000000ff0900720c */ /* 0x000fda0003f05070 */
[----:B------:R-:W-:Y:S05]  /*0da0*/  @P0 BRA `(.L_x_14) ;  /* 0x00000000002c0947 */ /* 0x000fea0003800000 */
[----:B------:R-:W-:-:S04]  /*0db0*/  SHF.L.U32 R3, R0, 0x1, RZ ;  /* 0x0000000100037819 */ /* 0x000fc800000006ff */
[----:B------:R-:W-:-:S13]  /*0dc0*/  ISETP.NE.AND P0, PT, R3, RZ, PT ;  /* 0x000000ff0300720c */ /* 0x000fda0003f05270 */
[----:B------:R2:W3:Y:S01]  /*0dd0*/  @!P0 MUFU.RCP R3, R0 ;  /* 0x0000000000038308 */ /* 0x0004e20000001000 */
[----:B------:R-:W-:Y:S05]  /*0de0*/  @!P0 BRA `(.L_x_15) ;  /* 0x0000000000a48947 */ /* 0x000fea0003800000 */
[----:B------:R-:W-:-:S04]  /*0df0*/  FFMA R5, R0, 1.84467440737095516160e+19, RZ ;  /* 0x5f80000000057823 */ /* 0x000fc800000000ff */
[----:B--2---:R-:W3:Y:S02]  /*0e00*/  MUFU.RCP R0, R5 ;  /* 0x0000000500007308 */ /* 0x004ee40000001000 */
[----:B---3--:R-:W-:-:S04]  /*0e10*/  FFMA R3, R5, R0, -1 ;  /* 0xbf80000005037423 */ /* 0x008fc80000000000 */
[----:B------:R-:W-:-:S04]  /*0e20*/  FADD.FTZ R3, -R3, -RZ ;  /* 0x800000ff03037221 */ /* 0x000fc80000010100 */
[----:B------:R-:W-:-:S04]  /*0e30*/  FFMA R0, R0, R3, R0 ;  /* 0x0000000300007223 */ /* 0x000fc80000000000 */
[----:B------:R-:W-:Y:S01]  /*0e40*/  FFMA R3, R0, 1.84467440737095516160e+19, RZ ;  /* 0x5f80000000037823 */ /* 0x000fe200000000ff */
[----:B------:R-:W-:Y:S06]  /*0e50*/  BRA `(.L_x_15) ;  /* 0x0000000000887947 */ /* 0x000fec0003800000 */
.L_x_14:
[----:B------:R-:W-:-:S04]  /*0e60*/  IADD3 R11, PT, PT, R9, -0xfd, RZ ;  /* 0xffffff03090b7810 */ /* 0x000fc80007ffe0ff */
[----:B------:R-:W-:-:S13]  /*0e70*/  ISETP.GT.U32.AND P0, PT, R11, 0x1, PT ;  /* 0x000000010b00780c */ /* 0x000fda0003f04070 */
[----:B------:R-:W-:Y:S05]  /*0e80*/  @P0 BRA `(.L_x_16) ;  /* 0x0000000000780947 */ /* 0x000fea0003800000 */
[----:B------:R-:W-:Y:S01]  /*0e90*/  LOP3.LUT R3, R0, 0x7fffff, RZ, 0xc0, !PT ;  /* 0x007fffff00037812 */ /* 0x000fe200078ec0ff */
[----:B------:R-:W-:-:S03]  /*0ea0*/  HFMA2 R8, -RZ, RZ, 0, 1.78813934326171875e-07 ;  /* 0x00000003ff087431 */ /* 0x000fc600000001ff */
[----:B------:R-:W-:-:S04]  /*0eb0*/  LOP3.LUT R3, R3, 0x3f800000, RZ, 0xfc, !PT ;  /* 0x3f80000003037812 */ /* 0x000fc800078efcff */
[----:B------:R-:W0:Y:S01]  /*0ec0*/  MUFU.RCP R6, R3 ;  /* 0x0000000300067308 */ /* 0x000e220000001000 */
[----:B------:R-:W-:Y:S01]  /*0ed0*/  SHF.L.U32 R8, R8, R11, RZ ;  /* 0x0000000b08087219 */ /* 0x000fe200000006ff */
[----:B0-----:R-:W-:-:S04]  /*0ee0*/  FFMA R5, R3, R6, -1 ;  /* 0xbf80000003057423 */ /* 0x001fc80000000006 */
[----:B------:R-:W-:-:S04]  /*0ef0*/  FADD.FTZ R5, -R5, -RZ ;  /* 0x800000ff05057221 */ /* 0x000fc80000010100 */
[CCC-:B------:R-:W-:Y:S01]  /*0f00*/  FFMA.RM R7, R6.reuse, R5.reuse, R6.reuse ;  /* 0x0000000506077223 */ /* 0x1c0fe20000004006 */
[----:B------:R-:W-:-:S04]  /*0f10*/  FFMA.RP R6, R6, R5, R6 ;  /* 0x0000000506067223 */ /* 0x000fc80000008006 */
[C---:B------:R-:W-:Y:S02]  /*0f20*/  LOP3.LUT R5, R7.reuse, 0x7fffff, RZ, 0xc0, !PT ;  /* 0x007fffff07057812 */ /* 0x040fe400078ec0ff */
[----:B------:R-:W-:Y:S02]  /*0f30*/  FSETP.NEU.FTZ.AND P0, PT, R7, R6, PT ;  /* 0x000000060700720b */ /* 0x000fe40003f1d000 */
[----:B------:R-:W-:Y:S02]  /*0f40*/  LOP3.LUT R5, R5, 0x800000, RZ, 0xfc, !PT ;  /* 0x0080000005057812 */ /* 0x000fe400078efcff */
[----:B------:R-:W-:Y:S02]  /*0f50*/  SEL R6, RZ, 0xffffffff, !P0 ;  /* 0xffffffffff067807 */ /* 0x000fe40004000000 */
[----:B------:R-:W-:Y:S02]  /*0f60*/  LOP3.LUT R8, R8, R5, RZ, 0xc0, !PT ;  /* 0x0000000508087212 */ /* 0x000fe400078ec0ff */
[----:B------:R-:W-:-:S02]  /*0f70*/  IADD3 R6, PT, PT, -R6, RZ, RZ ;  /* 0x000000ff06067210 */ /* 0x000fc40007ffe1ff */
[-C--:B------:R-:W-:Y:S02]  /*0f80*/  SHF.R.U32.HI R8, RZ, R11.reuse, R8 ;  /* 0x0000000bff087219 */ /* 0x080fe40000011608 */
[----:B------:R-:W-:Y:S02]  /*0f90*/  LOP3.LUT P1, RZ, R6, R11, R5, 0xf8, !PT ;  /* 0x0000000b06ff7212 */ /* 0x000fe4000782f805 */
[C---:B------:R-:W-:Y:S02]  /*0fa0*/  LOP3.LUT P0, RZ, R8.reuse, 0x1, RZ, 0xc0, !PT ;  /* 0x0000000108ff7812 */ /* 0x040fe4000780c0ff */
[----:B------:R-:W-:Y:S02]  /*0fb0*/  LOP3.LUT P2, RZ, R8, 0x2, RZ, 0xc0, !PT ;  /* 0x0000000208ff7812 */ /* 0x000fe4000784c0ff */
[----:B------:R-:W-:Y:S02]  /*0fc0*/  IADD3 R6, PT, PT, R9, -0xfc, RZ ;  /* 0xffffff0409067810 */ /* 0x000fe40007ffe0ff */
[----:B------:R-:W-:-:S02]  /*0fd0*/  PLOP3.LUT P0, PT, P0, P1, P2, 0xe0, 0x0 ;  /* 0x000000000000781c */ /* 0x000fc40000703c20 */
[----:B------:R-:W-:Y:S02]  /*0fe0*/  LOP3.LUT P1, RZ, R0, 0x7fffff, RZ, 0xc0, !PT ;  /* 0x007fffff00ff7812 */ /* 0x000fe4000782c0ff */
[----:B------:R-:W-:-:S04]  /*0ff0*/  SEL R3, RZ, 0x1, !P0 ;  /* 0x00000001ff037807 */ /* 0x000fc80004000000 */
[----:B------:R-:W-:-:S04]  /*1000*/  IADD3 R3, PT, PT, -R3, RZ, RZ ;  /* 0x000000ff03037210 */ /* 0x000fc80007ffe1ff */
[----:B------:R-:W-:Y:S02]  /*1010*/  ISETP.GE.AND P0, PT, R3, RZ, PT ;  /* 0x000000ff0300720c */ /* 0x000fe40003f06270 */
[----:B------:R-:W-:-:S11]  /*1020*/  SHF.R.U32.HI R3, RZ, R6, R5 ;  /* 0x00000006ff037219 */ /* 0x000fd60000011605 */
[----:B------:R-:W-:-:S04]  /*1030*/  @!P0 IADD3 R3, PT, PT, R3, 0x1, RZ ;  /* 0x0000000103038810 */ /* 0x000fc80007ffe0ff */
[----:B------:R-:W-:-:S04]  /*1040*/  @!P1 SHF.L.U32 R3, R3, 0x1, RZ ;  /* 0x0000000103039819 */ /* 0x000fc800000006ff */
[----:B------:R-:W-:Y:S01]  /*1050*/  LOP3.LUT R3, R3, 0x80000000, R0, 0xf8, !PT ;  /* 0x8000000003037812 */ /* 0x000fe200078ef800 */
[----:B------:R-:W-:Y:S06]  /*1060*/  BRA `(.L_x_15) ;  /* 0x0000000000047947 */ /* 0x000fec0003800000 */
.L_x_16:
[----:B------:R0:W1:Y:S02]  /*1070*/  MUFU.RCP R3, R0 ;  /* 0x0000000000037308 */ /* 0x0000640000001000 */
.L_x_15:
[----:B------:R-:W-:-:S04]  /*1080*/  MOV R5, 0x0 ;  /* 0x0000000000057802 */ /* 0x000fc80000000f00 */
[----:B0123--:R-:W-:Y:S05]  /*1090*/  RET.REL.NODEC R4 `(_Z19gate_compute_kernelPKfS0_S0_fPfiii) ;  /* 0xffffffec04d87950 */ /* 0x00ffea0003c3ffff */
.L_x_17:
        /* <DEDUP_REMOVED lines=14> */
.L_x_34:


//--------------------- .text._Z18bf16_to_f32_kernelPKtPfi --------------------------
	.section	.text._Z18bf16_to_f32_kernelPKtPfi,"ax",@progbits
	.align	128
        .global         _Z18bf16_to_f32_kernelPKtPfi
        .type           _Z18bf16_to_f32_kernelPKtPfi,@function
        .size           _Z18bf16_to_f32_kernelPKtPfi,(.L_x_38 - _Z18bf16_to_f32_kernelPKtPfi)
        .other          _Z18bf16_to_f32_kernelPKtPfi,@"STO_CUDA_ENTRY STV_DEFAULT"
_Z18bf16_to_f32_kernelPKtPfi:
.text._Z18bf16_to_f32_kernelPKtPfi:
        /* <DEDUP_REMOVED lines=9> */
[----:B------:R-:W1:Y:S07]  /*0090*/  LDCU.64 UR4, c[0x0][0x358] ;  /* 0x00006b00ff0477ac */ /* 0x000e6e0008000a00 */
[----:B------:R-:W2:Y:S01]  /*00a0*/  LDC.64 R4, c[0x0][0x388] ;  /* 0x0000e200ff047b82 */ /* 0x000ea20000000a00 */
[----:B0-----:R-:W-:-:S06]  /*00b0*/  IMAD.WIDE R2, R7, 0x2, R2 ;  /* 0x0000000207027825 */ /* 0x001fcc00078e0202 */
[----:B-1----:R-:W3:Y:S01]  /*00c0*/  LDG.E.U16.CONSTANT R2, desc[UR4][R2.64] ;  /* 0x0000000402027981 */ /* 0x002ee2000c1e9500 */
[----:B--2---:R-:W-:Y:S01]  /*00d0*/  IMAD.WIDE R4, R7, 0x4, R4 ;  /* 0x0000000407047825 */ /* 0x004fe200078e0204 */
[----:B---3--:R-:W-:-:S05]  /*00e0*/  SHF.L.U32 R7, R2, 0x10, RZ ;  /* 0x0000001002077819 */ /* 0x008fca00000006ff */
[----:B------:R-:W-:Y:S01]  /*00f0*/  STG.E desc[UR4][R4.64], R7 ;  /* 0x0000000704007986 */ /* 0x000fe2000c101904 */
[----:B------:R-:W-:Y:S05]  /*0100*/  EXIT ;  /* 0x000000000000794d */ /* 0x000fea0003800000 */
.L_x_18:
        /* <DEDUP_REMOVED lines=15> */
.L_x_38:


//--------------------- .text._Z18f32_to_bf16_kernelPKfPti --------------------------
	.section	.text._Z18f32_to_bf16_kernelPKfPti,"ax",@progbits
	.align	128
        .global         _Z18f32_to_bf16_kernelPKfPti
        .type           _Z18f32_to_bf16_kernelPKfPti,@function
        .size           _Z18f32_to_bf16_kernelPKfPti,(.L_x_39 - _Z18f32_to_bf16_kernelPKfPti)
        .other          _Z18f32_to_bf16_kernelPKfPti,@"STO_CUDA_ENTRY STV_DEFAULT"
_Z18f32_to_bf16_kernelPKfPti:
.text._Z18f32_to_bf16_kernelPKfPti:
        /* <DEDUP_REMOVED lines=12> */
[----:B-1----:R-:W3:Y:S01]  /*00c0*/  LDG.E.CONSTANT R2, desc[UR4][R2.64] ;  /* 0x0000000402027981 */ /* 0x002ee2000c1e9900 */
[----:B--2---:R-:W-:Y:S01]  /*00d0*/  IMAD.WIDE R4, R7, 0x2, R4 ;  /* 0x0000000207047825 */ /* 0x004fe200078e0204 */
[----:B---3--:R-:W-:-:S05]  /*00e0*/  F2FP.BF16.F32.PACK_AB R0, RZ, R2 ;  /* 0x00000002ff00723e */ /* 0x008fca00000010ff */
[----:B------:R-:W-:Y:S01]  /*00f0*/  STG.E.U16 desc[UR4][R4.64], R0 ;  /* 0x0000000004007986 */ /* 0x000fe2000c101504 */
[----:B------:R-:W-:Y:S05]  /*0100*/  EXIT ;  /* 0x000000000000794d */ /* 0x000fea0003800000 */
.L_x_19:
        /* <DEDUP_REMOVED lines=15> */
.L_x_39:


//--------------------- .text._Z23sigmoid_backward_kernelPKfS0_Pfi --------------------------
	.section	.text._Z23sigmoid_backward_kernelPKfS0_Pfi,"ax",@progbits
	.align	128
        .global         _Z23sigmoid_backward_kernelPKfS0_Pfi
        .type           _Z23sigmoid_backward_kernelPKfS0_Pfi,@function
        .size           _Z23sigmoid_backward_kernelPKfS0_Pfi,(.L_x_40 - _Z23sigmoid_backward_kernelPKfS0_Pfi)
        .other          _Z23sigmoid_backward_kernelPKfS0_Pfi,@"STO_CUDA_ENTRY STV_DEFAULT"
_Z23sigmoid_backward_kernelPKfS0_Pfi:
.text._Z23sigmoid_backward_kernelPKfS0_Pfi:
        /* <DEDUP_REMOVED lines=10> */
[----:B------:R-:W2:Y:S08]  /*00a0*/  LDC.64 R4, c[0x0][0x380] ;  /* 0x0000e000ff047b82 */ /* 0x000eb00000000a00 */
[----:B------:R-:W3:Y:S01]  /*00b0*/  LDC.64 R6, c[0x0][0x390] ;  /* 0x0000e400ff067b82 */ /* 0x000ee20000000a00 */
[----:B0-----:R-:W-:-:S06]  /*00c0*/  IMAD.WIDE R2, R9, 0x4, R2 ;  /* 0x0000000409027825 */ /* 0x001fcc00078e0202 */
[----:B-1----:R-:W4:Y:S01]  /*00d0*/  LDG.E.CONSTANT R2, desc[UR4][R2.64] ;  /* 0x0000000402027981 */ /* 0x002f22000c1e9900 */
[----:B--2---:R-:W-:-:S06]  /*00e0*/  IMAD.WIDE R4, R9, 0x4, R4 ;  /* 0x0000000409047825 */ /* 0x004fcc00078e0204 */
[----:B------:R-:W2:Y:S01]  /*00f0*/  LDG.E.CONSTANT R5, desc[UR4][R4.64] ;  /* 0x0000000404057981 */ /* 0x000ea2000c1e9900 */
[----:B---3--:R-:W-:-:S04]  /*0100*/  IMAD.WIDE R6, R9, 0x4, R6 ;  /* 0x0000000409067825 */ /* 0x008fc800078e0206 */
[C---:B----4-:R-:W-:Y:S01]  /*0110*/  FADD R11, -R2.reuse, 1 ;  /* 0x3f800000020b7421 */ /* 0x050fe20000000100 */
[----:B--2---:R-:W-:-:S04]  /*0120*/  FMUL R0, R2, R5 ;  /* 0x0000000502007220 */ /* 0x004fc80000400000 */
[----:B------:R-:W-:-:S05]  /*0130*/  FMUL R11, R0, R11 ;  /* 0x0000000b000b7220 */ /* 0x000fca0000400000 */
[----:B------:R-:W-:Y:S01]  /*0140*/  STG.E desc[UR4][R6.64], R11 ;  /* 0x0000000b06007986 */ /* 0x000fe2000c101904 */
[----:B------:R-:W-:Y:S05]  /*0150*/  EXIT ;  /* 0x000000000000794d */ /* 0x000fea0003800000 */
.L_x_20:
        /* <DEDUP_REMOVED lines=10> */
.L_x_40:


//--------------------- .text._Z22gating_backward_kernelPKfS0_S0_PfS1_i --------------------------
	.section	.text._Z22gating_backward_kernelPKfS0_S0_PfS1_i,"ax",@progbits
	.align	128
        .global         _Z22gating_backward_kernelPKfS0_S0_PfS1_i
        .type           _Z22gating_backward_kernelPKfS0_S0_PfS1_i,@function
        .size           _Z22gating_backward_kernelPKfS0_S0_PfS1_i,(.L_x_41 - _Z22gating_backward_kernelPKfS0_S0_PfS1_i)
        .other          _Z22gating_backward_kernelPKfS0_S0_PfS1_i,@"STO_CUDA_ENTRY STV_DEFAULT"
_Z22gating_backward_kernelPKfS0_S0_PfS1_i:
.text._Z22gating_backward_kernelPKfS0_S0_PfS1_i:
        /* <DEDUP_REMOVED lines=12> */
[----:B0-----:R-:W-:-:S07]  /*00c0*/  IMAD.WIDE R2, R13, 0x4, R2 ;  /* 0x000000040d027825 */ /* 0x001fce00078e0202 */
[----:B------:R-:W0:Y:S01]  /*00d0*/  LDC.64 R6, c[0x0][0x398] ;  /* 0x0000e600ff067b82 */ /* 0x000e220000000a00 */
[----:B-1----:R-:W4:Y:S01]  /*00e0*/  LDG.E.CONSTANT R2, desc[UR4][R2.64] ;  /* 0x0000000402027981 */ /* 0x002f22000c1e9900 */
[----:B--2---:R-:W-:-:S06]  /*00f0*/  IMAD.WIDE R4, R13, 0x4, R4 ;  /* 0x000000040d047825 */ /* 0x004fcc00078e0204 */
[----:B------:R-:W1:Y:S01]  /*0100*/  LDC.64 R10, c[0x0][0x3a0] ;  /* 0x0000e800ff0a7b82 */ /* 0x000e620000000a00 */
[----:B------:R-:W4:Y:S01]  /*0110*/  LDG.E.CONSTANT R5, desc[UR4][R4.64] ;  /* 0x0000000404057981 */ /* 0x000f22000c1e9900 */
[----:B---3--:R-:W-:-:S06]  /*0120*/  IMAD.WIDE R8, R13, 0x4, R8 ;  /* 0x000000040d087825 */ /* 0x008fcc00078e0208 */
[----:B------:R-:W2:Y:S01]  /*0130*/  LDG.E.CONSTANT R9, desc[UR4][R8.64] ;  /* 0x0000000408097981 */ /* 0x000ea2000c1e9900 */
[----:B0-----:R-:W-:-:S04]  /*0140*/  IMAD.WIDE R6, R13, 0x4, R6 ;  /* 0x000000040d067825 */ /* 0x001fc800078e0206 */
[----:B-1----:R-:W-:-:S04]  /*0150*/  IMAD.WIDE R10, R13, 0x4, R10 ;  /* 0x000000040d0a7825 */ /* 0x002fc800078e020a */
[C---:B----4-:R-:W-:Y:S01]  /*0160*/  FMUL R15, R2.reuse, R5 ;  /* 0x00000005020f7220 */ /* 0x050fe20000400000 */
[----:B--2---:R-:W-:-:S04]  /*0170*/  FMUL R17, R2, R9 ;  /* 0x0000000902117220 */ /* 0x004fc80000400000 */
[----:B------:R-:W-:Y:S04]  /*0180*/  STG.E desc[UR4][R6.64], R15 ;  /* 0x0000000f06007986 */ /* 0x000fe8000c101904 */
[----:B------:R-:W-:Y:S01]  /*0190*/  STG.E desc[UR4][R10.64], R17 ;  /* 0x000000110a007986 */ /* 0x000fe2000c101904 */
[----:B------:R-:W-:Y:S05]  /*01a0*/  EXIT ;  /* 0x000000000000794d */ /* 0x000fea0003800000 */
.L_x_21:
        /* <DEDUP_REMOVED lines=13> */
.L_x_41:


//--------------------- .text._Z19elemwise_mul_kernelPKfS0_Pfi --------------------------
	.section	.text._Z19elemwise_mul_kernelPKfS0_Pfi,"ax",@progbits
	.align	128
        .global         _Z19elemwise_mul_kernelPKfS0_Pfi
        .type           _Z19elemwise_mul_kernelPKfS0_Pfi,@function
        .size           _Z19elemwise_mul_kernelPKfS0_Pfi,(.L_x_42 - _Z19elemwise_mul_kernelPKfS0_Pfi)
        .other          _Z19elemwise_mul_kernelPKfS0_Pfi,@"STO_CUDA_ENTRY STV_DEFAULT"
_Z19elemwise_mul_kernelPKfS0_Pfi:
.text._Z19elemwise_mul_kernelPKfS0_Pfi:
        /* <DEDUP_REMOVED lines=15> */
[----:B------:R-:W4:Y:S01]  /*00f0*/  LDG.E.CONSTANT R5, desc[UR4][R4.64] ;  /* 0x0000000404057981 */ /* 0x000f22000c1e9900 */
[----:B---3--:R-:W-:-:S04]  /*0100*/  IMAD.WIDE R6, R9, 0x4, R6 ;  /* 0x0000000409067825 */ /* 0x008fc800078e0206 */
[----:B----4-:R-:W-:-:S05]  /*0110*/  FMUL R9, R2, R5 ;  /* 0x0000000502097220 */ /* 0x010fca0000400000 */
[----:B------:R-:W-:Y:S01]  /*0120*/  STG.E desc[UR4][R6.64], R9 ;  /* 0x0000000906007986 */ /* 0x000fe2000c101904 */
[----:B------:R-:W-:Y:S05]  /*0130*/  EXIT ;  /* 0x000000000000794d */ /* 0x000fea0003800000 */
.L_x_22:
        /* <DEDUP_REMOVED lines=12> */
.L_x_42:


//--------------------- .text._Z15softplus_kernelPKfPfi --------------------------
	.section	.text._Z15softplus_kernelPKfPfi,"ax",@progbits
	.align	128
        .global         _Z15softplus_kernelPKfPfi
        .type           _Z15softplus_kernelPKfPfi,@function
        .size           _Z15softplus_kernelPKfPfi,(.L_x_43 - _Z15softplus_kernelPKfPfi)
        .other          _Z15softplus_kernelPKfPfi,@"STO_CUDA_ENTRY STV_DEFAULT"
_Z15softplus_kernelPKfPfi:
.text._Z15softplus_kernelPKfPfi:
        /* <DEDUP_REMOVED lines=13> */
[----:B------:R-:W-:Y:S01]  /*00d0*/  BSSY.RECONVERGENT B0, `(.L_x_23) ;  /* 0x0000028000007945 */ /* 0x000fe20003800200 */
[----:B--2---:R-:W-:Y:S01]  /*00e0*/  IMAD.WIDE R2, R7, 0x4, R2 ;  /* 0x0000000407027825 */ /* 0x004fe200078e0202 */
[----:B---3--:R-:W-:-:S13]  /*00f0*/  FSETP.GT.AND P0, PT, R5, 20, PT ;  /* 0x41a000000500780b */ /* 0x008fda0003f04000 */
[----:B------:R-:W-:Y:S05]  /*0100*/  @P0 BRA `(.L_x_24) ;  /* 0x0000000000900947 */ /* 0x000fea0003800000 */
[----:B------:R-:W-:Y:S01]  /*0110*/  HFMA2 R0, -RZ, RZ, 0.96630859375, -0.0022525787353515625 ;  /* 0x3bbb989dff007431 */ /* 0x000fe200000001ff */
[----:B------:R-:W-:-:S04]  /*0120*/  MOV R7, 0x437c0000 ;  /* 0x437c000000077802 */ /* 0x000fc80000000f00 */
[----:B------:R-:W-:-:S04]  /*0130*/  FFMA.SAT R0, R5, R0, 0.5 ;  /* 0x3f00000005007423 */ /* 0x000fc80000002000 */
[----:B------:R-:W-:Y:S01]  /*0140*/  FFMA.RM R0, R0, R7, 12582913 ;  /* 0x4b40000100007423 */ /* 0x000fe20000004007 */
[----:B------:R-:W-:-:S03]  /*0150*/  HFMA2 R7, -RZ, RZ, 1.5048828125, 33.21875 ;  /* 0x3e055027ff077431 */ /* 0x000fc600000001ff */
        /* <DEDUP_REMOVED lines=31> */
.L_x_24:
[----:B------:R-:W-:Y:S05]  /*0350*/  BSYNC.RECONVERGENT B0 ;  /* 0x0000000000007941 */ /* 0x000fea0003800200 */
.L_x_23:
[----:B------:R-:W-:Y:S01]  /*0360*/  STG.E desc[UR4][R2.64], R5 ;  /* 0x0000000502007986 */ /* 0x000fe2000c101904 */
[----:B------:R-:W-:Y:S05]  /*0370*/  EXIT ;  /* 0x000000000000794d */ /* 0x000fea0003800000 */
.L_x_25:
        /* <DEDUP_REMOVED lines=16> */
.L_x_43:


//--------------------- .text._Z14sigmoid_kernelPKfPfi --------------------------
	.section	.text._Z14sigmoid_kernelPKfPfi,"ax",@progbits
	.align	128
        .global         _Z14sigmoid_kernelPKfPfi
        .type           _Z14sigmoid_kernelPKfPfi,@function
        .size           _Z14sigmoid_kernelPKfPfi,(.L_x_35 - _Z14sigmoid_kernelPKfPfi)
        .other          _Z14sigmoid_kernelPKfPfi,@"STO_CUDA_ENTRY STV_DEFAULT"
_Z14sigmoid_kernelPKfPfi:
.text._Z14sigmoid_kernelPKfPfi:
        /* <DEDUP_REMOVED lines=10> */
[----:B0-----:R-:W-:-:S06]  /*00a0*/  IMAD.WIDE R4, R3, 0x4, R4 ;  /* 0x0000000403047825 */ /* 0x001fcc00078e0204 */
[----:B-1----:R-:W2:Y:S01]  /*00b0*/  LDG.E.CONSTANT R4, desc[UR4][R4.64] ;  /* 0x0000000404047981 */ /* 0x002ea2000c1e9900 */
[----:B------:R-:W-:Y:S01]  /*00c0*/  IMAD.MOV.U32 R7, RZ, RZ, 0x3bbb989d ;  /* 0x3bbb989dff077424 */ /* 0x000fe200078e00ff */
[----:B------:R-:W-:Y:S01]  /*00d0*/  BSSY.RECONVERGENT B0, `(.L_x_26) ;  /* 0x0000015000007945 */ /* 0x000fe20003800200 */
[----:B------:R-:W-:Y:S02]  /*00e0*/  IMAD.MOV.U32 R9, RZ, RZ, 0x437c0000 ;  /* 0x437c0000ff097424 */ /* 0x000fe400078e00ff */
[----:B--2---:R-:W-:-:S04]  /*00f0*/  FFMA.SAT R0, R4, -R7, 0.5 ;  /* 0x3f00000004007423 */ /* 0x004fc80000002807 */
[----:B------:R-:W-:-:S04]  /*0100*/  FFMA.RM R0, R0, R9, 12582913 ;  /* 0x4b40000100007423 */ /* 0x000fc80000004009 */
[C---:B------:R-:W-:Y:S01]  /*0110*/  FADD R7, R0.reuse, -12583039 ;  /* 0xcb40007f00077421 */ /* 0x040fe20000000000 */
[----:B------:R-:W-:-:S03]  /*0120*/  SHF.L.U32 R0, R0, 0x17, RZ ;  /* 0x0000001700007819 */ /* 0x000fc600000006ff */
[----:B------:R-:W-:-:S04]  /*0130*/  FFMA R7, R4, -1.4426950216293334961, -R7 ;  /* 0xbfb8aa3b04077823 */ /* 0x000fc80000000807 */
[----:B------:R-:W-:-:S06]  /*0140*/  FFMA R7, R4, -1.925963033500011079e-08, R7 ;  /* 0xb2a5706004077823 */ /* 0x000fcc0000000007 */
[----:B------:R-:W0:Y:S02]  /*0150*/  MUFU.EX2 R7, R7 ;  /* 0x0000000700077308 */ /* 0x000e240000000800 */
[----:B0-----:R-:W-:-:S04]  /*0160*/  FFMA R0, R0, R7, 1 ;  /* 0x3f80000000007423 */ /* 0x001fc80000000007 */
[----:B------:R-:W-:-:S05]  /*0170*/  VIADD R2, R0, 0x1800000 ;  /* 0x0180000000027836 */ /* 0x000fca0000000000 */
[----:B------:R-:W-:-:S04]  /*0180*/  LOP3.LUT R2, R2, 0x7f800000, RZ, 0xc0, !PT ;  /* 0x7f80000002027812 */ /* 0x000fc800078ec0ff */
[----:B------:R-:W-:-:S13]  /*0190*/  ISETP.GT.U32.AND P0, PT, R2, 0x1ffffff, PT ;  /* 0x01ffffff0200780c */ /* 0x000fda0003f04070 */
[----:B------:R-:W-:Y:S05]  /*01a0*/  @P0 BRA `(.L_x_27) ;  /* 0x00000000000c0947 */ /* 0x000fea0003800000 */
[----:B------:R-:W-:-:S07]  /*01b0*/  MOV R4, 0x1d0 ;  /* 0x000001d000047802 */ /* 0x000fce0000000f00 */
[----:B------:R-:W-:Y:S05]  /*01c0*/  CALL.REL.NOINC `($__internal_1_$__cuda_sm20_rcp_rn_f32_slowpath) ;  /* 0x0000000000287944 */ /* 0x000fea0003c00000 */
[----:B------:R-:W-:Y:S05]  /*01d0*/  BRA `(.L_x_28) ;  /* 0x0000000000107947 */ /* 0x000fea0003800000 */
.L_x_27:
[----:B------:R-:W0:Y:S02]  /*01e0*/  MUFU.RCP R7, R0 ;  /* 0x0000000000077308 */ /* 0x000e240000001000 */
[----:B0-----:R-:W-:-:S04]  /*01f0*/  FFMA R2, R0, R7, -1 ;  /* 0xbf80000000027423 */ /* 0x001fc80000000007 */
[----:B------:R-:W-:-:S04]  /*0200*/  FADD.FTZ R2, -R2, -RZ ;  /* 0x800000ff02027221 */ /* 0x000fc80000010100 */
[----:B------:R-:W-:-:S07]  /*0210*/  FFMA R7, R7, R2, R7 ;  /* 0x0000000207077223 */ /* 0x000fce0000000007 */
.L_x_28:
[----:B------:R-:W-:Y:S05]  /*0220*/  BSYNC.RECONVERGENT B0 ;  /* 0x0000000000007941 */ /* 0x000fea0003800200 */
.L_x_26:
[----:B------:R-:W0:Y:S02]  /*0230*/  LDC.64 R4, c[0x0][0x388] ;  /* 0x0000e200ff047b82 */ /* 0x000e240000000a00 */
[----:B0-----:R-:W-:-:S05]  /*0240*/  IMAD.WIDE R2, R3, 0x4, R4 ;  /* 0x0000000403027825 */ /* 0x001fca00078e0204 */
[----:B------:R-:W-:Y:S01]  /*0250*/  STG.E desc[UR4][R2.64], R7 ;  /* 0x0000000702007986 */ /* 0x000fe2000c101904 */
[----:B------:R-:W-:Y:S05]  /*0260*/  EXIT ;  /* 0x000000000000794d */ /* 0x000fea0003800000 */
        .weak           $__internal_1_$__cuda_sm20_rcp_rn_f32_slowpath
        .type           $__internal_1_$__cuda_sm20_rcp_rn_f32_slowpath,@function
        .size           $__internal_1_$__cuda_sm20_rcp_rn_f32_slowpath,(.L_x_35 - $__internal_1_$__cuda_sm20_rcp_rn_f32_slowpath)
$__internal_1_$__cuda_sm20_rcp_rn_f32_slowpath:
[----:B------:R-:W-:Y:S01]  /*0270*/  IMAD.SHL.U32 R2, R0, 0x2, RZ ;  /* 0x0000000200027824 */ /* 0x000fe200078e00ff */
[----:B------:R-:W-:Y:S04]  /*0280*/  BSSY.RECONVERGENT B1, `(.L_x_29) ;  /* 0x0000030000017945 */ /* 0x000fe80003800200 */
[----:B------:R-:W-:-:S04]  /*0290*/  SHF.R.U32.HI R2, RZ, 0x18, R2 ;  /* 0x00000018ff027819 */ /* 0x000fc80000011602 */
[----:B------:R-:W-:-:S13]  /*02a0*/  ISETP.NE.U32.AND P0, PT, R2, RZ, PT ;  /* 0x000000ff0200720c */ /* 0x000fda0003f05070 */
[----:B------:R-:W-:Y:S05]  /*02b0*/  @P0 BRA `(.L_x_30) ;  /* 0x0000000000280947 */ /* 0x000fea0003800000 */
[----:B------:R-:W-:-:S04]  /*02c0*/  SHF.L.U32 R2, R0, 0x1, RZ ;  /* 0x0000000100027819 */ /* 0x000fc800000006ff */
[----:B------:R-:W-:-:S13]  /*02d0*/  ISETP.NE.AND P0, PT, R2, RZ, PT ;  /* 0x000000ff0200720c */ /* 0x000fda0003f05270 */
[----:B------:R-:W-:Y:S01]  /*02e0*/  @P0 FFMA R6, R0, 1.84467440737095516160e+19, RZ ;  /* 0x5f80000000060823 */ /* 0x000fe200000000ff */
[----:B------:R-:W-:Y:S08]  /*02f0*/  @!P0 MUFU.RCP R5, R0 ;  /* 0x0000000000058308 */ /* 0x000ff00000001000 */
[----:B------:R-:W0:Y:S02]  /*0300*/  @P0 MUFU.RCP R7, R6 ;  /* 0x0000000600070308 */ /* 0x000e240000001000 */
[----:B0-----:R-:W-:-:S04]  /*0310*/  @P0 FFMA R2, R6, R7, -1 ;  /* 0xbf80000006020423 */ /* 0x001fc80000000007 */
[----:B------:R-:W-:-:S04]  /*0320*/  @P0 FADD.FTZ R2, -R2, -RZ ;  /* 0x800000ff02020221 */ /* 0x000fc80000010100 */
[----:B------:R-:W-:-:S04]  /*0330*/  @P0 FFMA R2, R7, R2, R7 ;  /* 0x0000000207020223 */ /* 0x000fc80000000007 */
[----:B------:R-:W-:Y:S01]  /*0340*/  @P0 FFMA R5, R2, 1.84467440737095516160e+19, RZ ;  /* 0x5f80000002050823 */ /* 0x000fe200000000ff */
[----:B------:R-:W-:Y:S06]  /*0350*/  BRA `(.L_x_31) ;  /* 0x0000000000887947 */ /* 0x000fec0003800000 */
.L_x_30:
[----:B------:R-:W-:-:S05]  /*0360*/  VIADD R5, R2, 0xffffff03 ;  /* 0xffffff0302057836 */ /* 0x000fca0000000000 */
[----:B------:R-:W-:-:S13]  /*0370*/  ISETP.GT.U32.AND P0, PT, R5, 0x1, PT ;  /* 0x000000010500780c */ /* 0x000fda0003f04070 */
[----:B------:R-:W-:Y:S05]  /*0380*/  @P0 BRA `(.L_x_32) ;  /* 0x0000000000780947 */ /* 0x000fea0003800000 */
[----:B------:R-:W-:Y:S01]  /*0390*/  LOP3.LUT R6, R0, 0x7fffff, RZ, 0xc0, !PT ;  /* 0x007fffff00067812 */ /* 0x000fe200078ec0ff */
[----:B------:R-:W-:-:S03]  /*03a0*/  IMAD.MOV.U32 R10, RZ, RZ, 0x3 ;  /* 0x00000003ff0a7424 */ /* 0x000fc600078e00ff */
[----:B------:R-:W-:Y:S02]  /*03b0*/  LOP3.LUT R6, R6, 0x3f800000, RZ, 0xfc, !PT ;  /* 0x3f80000006067812 */ /* 0x000fe400078efcff */
[----:B------:R-:W-:Y:S02]  /*03c0*/  SHF.L.U32 R11, R10, R5, RZ ;  /* 0x000000050a0b7219 */ /* 0x000fe400000006ff */
[----:B------:R-:W0:Y:S02]  /*03d0*/  MUFU.RCP R7, R6 ;  /* 0x0000000600077308 */ /* 0x000e240000001000 */
        /* <DEDUP_REMOVED lines=13> */
[----:B------:R-:W-:-:S04]  /*04b0*/  LOP3.LUT P2, RZ, R6, 0x2, RZ, 0xc0, !PT ;  /* 0x0000000206ff7812 */ /* 0x000fc8000784c0ff */
[----:B------:R-:W-:Y:S02]  /*04c0*/  PLOP3.LUT P0, PT, P0, P1, P2, 0xe0, 0x0 ;  /* 0x000000000000781c */ /* 0x000fe40000703c20 */
[----:B------:R-:W-:Y:S02]  /*04d0*/  LOP3.LUT P1, RZ, R0, 0x7fffff, RZ, 0xc0, !PT ;  /* 0x007fffff00ff7812 */ /* 0x000fe4000782c0ff */
[----:B------:R-:W-:-:S05]  /*04e0*/  SEL R5, RZ, 0x1, !P0 ;  /* 0x00000001ff057807 */ /* 0x000fca0004000000 */
[----:B------:R-:W-:-:S05]  /*04f0*/  IMAD.MOV R5, RZ, RZ, -R5 ;  /* 0x000000ffff057224 */ /* 0x000fca00078e0a05 */
[----:B------:R-:W-:Y:S02]  /*0500*/  ISETP.GE.AND P0, PT, R5, RZ, PT ;  /* 0x000000ff0500720c */ /* 0x000fe40003f06270 */
[----:B------:R-:W-:-:S04]  /*0510*/  IADD3 R5, PT, PT, R2, -0xfc, RZ ;  /* 0xffffff0402057810 */ /* 0x000fc80007ffe0ff */
[----:B------:R-:W-:-:S07]  /*0520*/  SHF.R.U32.HI R5, RZ, R5, R8 ;  /* 0x00000005ff057219 */ /* 0x000fce0000011608 */
[----:B------:R-:W-:-:S05]  /*0530*/  @!P0 VIADD R5, R5, 0x1 ;  /* 0x0000000105058836 */ /* 0x000fca0000000000 */
[----:B------:R-:W-:-:S04]  /*0540*/  @!P1 SHF.L.U32 R5, R5, 0x1, RZ ;  /* 0x0000000105059819 */ /* 0x000fc800000006ff */
[----:B------:R-:W-:Y:S01]  /*0550*/  LOP3.LUT R5, R5, 0x80000000, R0, 0xf8, !PT ;  /* 0x8000000005057812 */ /* 0x000fe200078ef800 */
[----:B------:R-:W-:Y:S06]  /*0560*/  BRA `(.L_x_31) ;  /* 0x0000000000047947 */ /* 0x000fec0003800000 */
.L_x_32:
[----:B------:R0:W1:Y:S02]  /*0570*/  MUFU.RCP R5, R0 ;  /* 0x0000000000057308 */ /* 0x0000640000001000 */
.L_x_31:
[----:B------:R-:W-:Y:S05]  /*0580*/  BSYNC.RECONVERGENT B1 ;  /* 0x0000000000017941 */ /* 0x000fea0003800200 */
.L_x_29:
[----:B-1----:R-:W-:Y:S02]  /*0590*/  IMAD.MOV.U32 R7, RZ, RZ, R5 ;  /* 0x000000ffff077224 */ /* 0x002fe400078e0005 */
[----:B------:R-:W-:-:S04]  /*05a0*/  HFMA2 R5, -RZ, RZ, 0, 0 ;  /* 0x00000000ff057431 */ /* 0x000fc800000001ff */
[----:B0-----:R-:W-:Y:S05]  /*05b0*/  RET.REL.NODEC R4 `(_Z14sigmoid_kernelPKfPfi) ;  /* 0xfffffff804907950 */ /* 0x001fea0003c3ffff */
.L_x_33:
        /* <DEDUP_REMOVED lines=12> */
.L_x_35:


//--------------------- .nv.shared.reserved.0     --------------------------
	.section	.nv.shared.reserved.0,"aw",@nobits
	.weak		__nv_reservedSMEM_offset_0_alias
	.size		__nv_reservedSMEM_offset_0_alias, 0, 64
	.other		__nv_reservedSMEM_offset_0_alias,@"STO_CUDA_RESERVED_SHARED STV_DEFAULT"
__nv_reservedSMEM_offset_0_alias:
	.zero		0
	.zero		64


//--------------------- .nv.shared._Z19gate_compute_kernelPKfS0_S0_fPfiii --------------------------
	.section	.nv.shared._Z19gate_compute_kernelPKfS0_S0_fPfiii,"aw",@nobits
	.sectionflags	@""
	.align	4
.nv.shared._Z19gate_compute_kernelPKfS0_S0_fPfiii:
	.zero		1152


//--------------------- .nv.constant0._Z12saxpy_kernelfPKfPfi --------------------------
	.section	.nv.constant0._Z12saxpy_kernelfPKfPfi,"a",@progbits
	.sectionflags	@""
	.align	4
.nv.constant0._Z12saxpy_kernelfPKfPfi:
	.zero		924


//--------------------- .nv.constant0._Z19gate_compute_kernelPKfS0_S0_fPfiii --------------------------
	.section	.nv.constant0._Z19gate_compute_kernelPKfS0_S0_fPfiii,"a",@progbits
	.sectionflags	@""
	.align	4
.nv.constant0._Z19gate_compute_kernelPKfS0_S0_fPfiii:
	.zero		948


//--------------------- .nv.constant0._Z18bf16_to_f32_kernelPKtPfi --------------------------
	.section	.nv.constant0._Z18bf16_to_f32_kernelPKtPfi,"a",@progbits
	.sectionflags	@""
	.align	4
.nv.constant0._Z18bf16_to_f32_kernelPKtPfi:
	.zero		916


//--------------------- .nv.constant0._Z18f32_to_bf16_kernelPKfPti --------------------------
	.section	.nv.constant0._Z18f32_to_bf16_kernelPKfPti,"a",@progbits
	.sectionflags	@""
	.align	4
.nv.constant0._Z18f32_to_bf16_kernelPKfPti:
	.zero		916


//--------------------- .nv.constant0._Z23sigmoid_backward_kernelPKfS0_Pfi --------------------------
	.section	.nv.constant0._Z23sigmoid_backward_kernelPKfS0_Pfi,"a",@progbits
	.sectionflags	@""
	.align	4
.nv.constant0._Z23sigmoid_backward_kernelPKfS0_Pfi:
	.zero		924


//--------------------- .nv.constant0._Z22gating_backward_kernelPKfS0_S0_PfS1_i --------------------------
	.section	.nv.constant0._Z22gating_backward_kernelPKfS0_S0_PfS1_i,"a",@progbits
	.sectionflags	@""
	.align	4
.nv.constant0._Z22gating_backward_kernelPKfS0_S0_PfS1_i:
	.zero		940


//--------------------- .nv.constant0._Z19elemwise_mul_kernelPKfS0_Pfi --------------------------
	.section	.nv.constant0._Z19elemwise_mul_kernelPKfS0_Pfi,"a",@progbits
	.sectionflags	@""
	.align	4
.nv.constant0._Z19elemwise_mul_kernelPKfS0_Pfi:
	.zero		924


//--------------------- .nv.constant0._Z15softplus_kernelPKfPfi --------------------------
	.section	.nv.constant0._Z15softplus_kernelPKfPfi,"a",@progbits
	.sectionflags	@""
	.align	4
.nv.constant0._Z15softplus_kernelPKfPfi:
	.zero		916


//--------------------- .nv.constant0._Z14sigmoid_kernelPKfPfi --------------------------
	.section	.nv.constant0._Z14sigmoid_kernelPKfPfi,"a",@progbits
	.sectionflags	@""
	.align	4
.nv.constant0._Z14sigmoid_kernelPKfPfi:
	.zero		916


//--------------------- SYMBOLS --------------------------

	.type		.nv.reservedSmem.offset0,@object
	.size		.nv.reservedSmem.offset0,0x4
	.type		.nv.reservedSmem.cap,@object
	.size		.nv.reservedSmem.cap,0x4
